	.target	sm_100a

	.elftype	@"ET_EXEC"


//--------------------- .note.nv.tkinfo           --------------------------
	.section	.note.nv.tkinfo,"",@"SHT_NOTE"
	.sectionflags	@"SHF_NOTE_NV_TKINFO"
	.tkinfo
        /*0018*/ 	.word	0x00000002
        /*0030*/ 	.string	""
        /*0030*/ 	.string	"ptxas"
        /*0030*/ 	.string	"Cuda compilation tools, release 13.0, V13.0.88"
        /*0030*/ 	.string	"Build cuda_13.0.r13.0/compiler.36424714_0"
        /*0030*/ 	.string	"-arch sm_100a -m 64 "



//--------------------- .note.nv.cuinfo           --------------------------
	.section	.note.nv.cuinfo,"",@"SHT_NOTE"
	.sectionflags	@"SHF_NOTE_NV_CUINFO"
        /*0018*/ 	.short	0x0002
        /*001a*/ 	.short	0x0064
        /*001c*/ 	.short	0x0082
	.zero		2


//--------------------- .nv.info                  --------------------------
	.section	.nv.info,"",@"SHT_CUDA_INFO"
	.align	4


	//----- nvinfo : EIATTR_REGCOUNT
	.align		4
        /*0000*/ 	.byte	0x04, 0x2f
        /*0002*/ 	.short	(.L_19 - .L_18)
	.align		4
.L_18:
        /*0004*/ 	.word	index@(_ZN7cutlass13device_kernelINS_4gemm6kernel13GemmUniversalIN4cute5tupleIJiiiiEEENS1_10collective13CollectiveMmaINS1_35MainloopSm100TmaUmmaWarpSpecializedILi3ELi2ELi4ENS5_IJNS4_1CILi1EEENSA_ILi2EEESB_EEEEENS5_IJNSA_ILi128EEENSA_ILi64EEESF_EEENS_12float_e5m2_tENS5_IJlSB_lEEESI_SJ_NS4_8TiledMMAINS4_8MMA_AtomIJNS4_10MMA_TraitsINS4_19SM100_MMA_F8F6F4_SSEJSI_SI_fSF_SG_NS4_17integral_constantINS4_4UMMA5MajorELSQ_0EEESR_NSO_INSP_7ScaleInELSS_0EEEST_EEEEEENS4_6LayoutINS5_IJSB_SB_SB_EEENS5_IJNSA_ILi0EEESY_SY_EEEEENS5_IJNS4_10UnderscoreES11_S11_EEEEENS4_23SM90_TMA_LOAD_MULTICASTENS4_14ComposedLayoutINS4_7SwizzleILi3ELi4ELi3EEENS4_18smem_ptr_flag_bitsILi8EEENSW_INS5_IJNSA_ILi8EEESF_EEENS5_IJSF_SB_EEEEEEEvNS4_8identityENS4_13SM90_TMA_LOADES1E_vS1F_EENS_8epilogue10collective18CollectiveEpilogueINS1I_23Sm100TmaWarpSpecializedILi1ELi1ELi64ELb0ELb0EEEJSH_NS5_IJNSW_ISF_SB_EENSW_ISG_SB_EEEEESI_SJ_SI_SJ_NS1I_6fusion15FusionCallbacksIS1M_NS1Q_17LinearCombinationISI_fSI_fLNS_15FloatRoundStyleE2EEESH_S1P_JEEENS4_5SM1004TMEM4LOAD26SM100_TMEM_LOAD_32dp32b64xES1G_NS15_INS16_ILi2ELi4ELi3EEES19_NSW_INS5_IJS1A_SG_EEENS5_IJSG_SB_EEEEEEENS4_39AutoVectorizingCopyWithAssumedAlignmentILi128EEENS4_14SM90_TMA_STOREES24_S26_S26_EEEvvEEEEvNT_6ParamsE)
        /*0008*/ 	.word	0x00000099


	//----- nvinfo : EIATTR_FRAME_SIZE
	.align		4
.L_19:
        /*000c*/ 	.byte	0x04, 0x11
        /*000e*/ 	.short	(.L_21 - .L_20)
	.align		4
.L_20:
        /*0010*/ 	.word	index@($__internal_2_$__cuda_sm10x_tcgen05_guardrail_trap_unallocated_columns_being_dealloced)
        /*0014*/ 	.word	0x00000000


	//----- nvinfo : EIATTR_FRAME_SIZE
	.align		4
.L_21:
        /*0018*/ 	.byte	0x04, 0x11
        /*001a*/ 	.short	(.L_23 - .L_22)
	.align		4
.L_22:
        /*001c*/ 	.word	index@($__internal_1_$__cuda_sm10x_tcgen05_guardrail_trap_phase_invalid_during_alloc)
        /*0020*/ 	.word	0x00000000


	//----- nvinfo : EIATTR_FRAME_SIZE
	.align		4
.L_23:
        /*0024*/ 	.byte	0x04, 0x11
        /*0026*/ 	.short	(.L_25 - .L_24)
	.align		4
.L_24:
        /*0028*/ 	.word	index@($__internal_0_$__cuda_sm10x_tcgen05_guardrail_trap_col_being_dealloced_not_returned_by_alloc)
        /*002c*/ 	.word	0x00000000


	//----- nvinfo : EIATTR_FRAME_SIZE
	.align		4
.L_25:
        /*0030*/ 	.byte	0x04, 0x11
        /*0032*/ 	.short	(.L_27 - .L_26)
	.align		4
.L_26:
        /*0034*/ 	.word	index@(_ZN7cutlass13device_kernelINS_4gemm6kernel13GemmUniversalIN4cute5tupleIJiiiiEEENS1_10collective13CollectiveMmaINS1_35MainloopSm100TmaUmmaWarpSpecializedILi3ELi2ELi4ENS5_IJNS4_1CILi1EEENSA_ILi2EEESB_EEEEENS5_IJNSA_ILi128EEENSA_ILi64EEESF_EEENS_12float_e5m2_tENS5_IJlSB_lEEESI_SJ_NS4_8TiledMMAINS4_8MMA_AtomIJNS4_10MMA_TraitsINS4_19SM100_MMA_F8F6F4_SSEJSI_SI_fSF_SG_NS4_17integral_constantINS4_4UMMA5MajorELSQ_0EEESR_NSO_INSP_7ScaleInELSS_0EEEST_EEEEEENS4_6LayoutINS5_IJSB_SB_SB_EEENS5_IJNSA_ILi0EEESY_SY_EEEEENS5_IJNS4_10UnderscoreES11_S11_EEEEENS4_23SM90_TMA_LOAD_MULTICASTENS4_14ComposedLayoutINS4_7SwizzleILi3ELi4ELi3EEENS4_18smem_ptr_flag_bitsILi8EEENSW_INS5_IJNSA_ILi8EEESF_EEENS5_IJSF_SB_EEEEEEEvNS4_8identityENS4_13SM90_TMA_LOADES1E_vS1F_EENS_8epilogue10collective18CollectiveEpilogueINS1I_23Sm100TmaWarpSpecializedILi1ELi1ELi64ELb0ELb0EEEJSH_NS5_IJNSW_ISF_SB_EENSW_ISG_SB_EEEEESI_SJ_SI_SJ_NS1I_6fusion15FusionCallbacksIS1M_NS1Q_17LinearCombinationISI_fSI_fLNS_15FloatRoundStyleE2EEESH_S1P_JEEENS4_5SM1004TMEM4LOAD26SM100_TMEM_LOAD_32dp32b64xES1G_NS15_INS16_ILi2ELi4ELi3EEES19_NSW_INS5_IJS1A_SG_EEENS5_IJSG_SB_EEEEEEENS4_39AutoVectorizingCopyWithAssumedAlignmentILi128EEENS4_14SM90_TMA_STOREES24_S26_S26_EEEvvEEEEvNT_6ParamsE)
        /*0038*/ 	.word	0x00000000


	//----- nvinfo : EIATTR_MIN_STACK_SIZE
	.align		4
.L_27:
        /*003c*/ 	.byte	0x04, 0x12
        /*003e*/ 	.short	(.L_29 - .L_28)
	.align		4
.L_28:
        /*0040*/ 	.word	index@(_ZN7cutlass13device_kernelINS_4gemm6kernel13GemmUniversalIN4cute5tupleIJiiiiEEENS1_10collective13CollectiveMmaINS1_35MainloopSm100TmaUmmaWarpSpecializedILi3ELi2ELi4ENS5_IJNS4_1CILi1EEENSA_ILi2EEESB_EEEEENS5_IJNSA_ILi128EEENSA_ILi64EEESF_EEENS_12float_e5m2_tENS5_IJlSB_lEEESI_SJ_NS4_8TiledMMAINS4_8MMA_AtomIJNS4_10MMA_TraitsINS4_19SM100_MMA_F8F6F4_SSEJSI_SI_fSF_SG_NS4_17integral_constantINS4_4UMMA5MajorELSQ_0EEESR_NSO_INSP_7ScaleInELSS_0EEEST_EEEEEENS4_6LayoutINS5_IJSB_SB_SB_EEENS5_IJNSA_ILi0EEESY_SY_EEEEENS5_IJNS4_10UnderscoreES11_S11_EEEEENS4_23SM90_TMA_LOAD_MULTICASTENS4_14ComposedLayoutINS4_7SwizzleILi3ELi4ELi3EEENS4_18smem_ptr_flag_bitsILi8EEENSW_INS5_IJNSA_ILi8EEESF_EEENS5_IJSF_SB_EEEEEEEvNS4_8identityENS4_13SM90_TMA_LOADES1E_vS1F_EENS_8epilogue10collective18CollectiveEpilogueINS1I_23Sm100TmaWarpSpecializedILi1ELi1ELi64ELb0ELb0EEEJSH_NS5_IJNSW_ISF_SB_EENSW_ISG_SB_EEEEESI_SJ_SI_SJ_NS1I_6fusion15FusionCallbacksIS1M_NS1Q_17LinearCombinationISI_fSI_fLNS_15FloatRoundStyleE2EEESH_S1P_JEEENS4_5SM1004TMEM4LOAD26SM100_TMEM_LOAD_32dp32b64xES1G_NS15_INS16_ILi2ELi4ELi3EEES19_NSW_INS5_IJS1A_SG_EEENS5_IJSG_SB_EEEEEEENS4_39AutoVectorizingCopyWithAssumedAlignmentILi128EEENS4_14SM90_TMA_STOREES24_S26_S26_EEEvvEEEEvNT_6ParamsE)
        /*0044*/ 	.word	0x00000000
.L_29:


//--------------------- .nv.compat                --------------------------
	.section	.nv.compat,"",@"SHT_CUDA_COMPAT_INFO"
	.align	4
        /*0000*/ 	.byte	0x02, 0x09, 0x01, 0x00, 0x02, 0x02, 0x02, 0x00, 0x02, 0x05, 0x05, 0x00, 0x03, 0x07, 0x01, 0x01
        /*0010*/ 	.byte	0x02, 0x03, 0x01, 0x00, 0x02, 0x06, 0x01, 0x00, 0x04, 0x0b, 0x08, 0x00, 0x09, 0x00, 0x00, 0x00
        /*0020*/ 	.byte	0x00, 0x00, 0x00, 0x00


//--------------------- .nv.info._ZN7cutlass13device_kernelINS_4gemm6kernel13GemmUniversalIN4cute5tupleIJiiiiEEENS1_10collective13CollectiveMmaINS1_35MainloopSm100TmaUmmaWarpSpecializedILi3ELi2ELi4ENS5_IJNS4_1CILi1EEENSA_ILi2EEESB_EEEEENS5_IJNSA_ILi128EEENSA_ILi64EEESF_EEENS_12float_e5m2_tENS5_IJlSB_lEEESI_SJ_NS4_8TiledMMAINS4_8MMA_AtomIJNS4_10MMA_TraitsINS4_19SM100_MMA_F8F6F4_SSEJSI_SI_fSF_SG_NS4_17integral_constantINS4_4UMMA5MajorELSQ_0EEESR_NSO_INSP_7ScaleInELSS_0EEEST_EEEEEENS4_6LayoutINS5_IJSB_SB_SB_EEENS5_IJNSA_ILi0EEESY_SY_EEEEENS5_IJNS4_10UnderscoreES11_S11_EEEEENS4_23SM90_TMA_LOAD_MULTICASTENS4_14ComposedLayoutINS4_7SwizzleILi3ELi4ELi3EEENS4_18smem_ptr_flag_bitsILi8EEENSW_INS5_IJNSA_ILi8EEESF_EEENS5_IJSF_SB_EEEEEEEvNS4_8identityENS4_13SM90_TMA_LOADES1E_vS1F_EENS_8epilogue10collective18CollectiveEpilogueINS1I_23Sm100TmaWarpSpecializedILi1ELi1ELi64ELb0ELb0EEEJSH_NS5_IJNSW_ISF_SB_EENSW_ISG_SB_EEEEESI_SJ_SI_SJ_NS1I_6fusion15FusionCallbacksIS1M_NS1Q_17LinearCombinationISI_fSI_fLNS_15FloatRoundStyleE2EEESH_S1P_JEEENS4_5SM1004TMEM4LOAD26SM100_TMEM_LOAD_32dp32b64xES1G_NS15_INS16_ILi2ELi4ELi3EEES19_NSW_INS5_IJS1A_SG_EEENS5_IJSG_SB_EEEEEEENS4_39AutoVectorizingCopyWithAssumedAlignmentILi128EEENS4_14SM90_TMA_STOREES24_S26_S26_EEEvvEEEEvNT_6ParamsE --------------------------
	.section	.nv.info._ZN7cutlass13device_kernelINS_4gemm6kernel13GemmUniversalIN4cute5tupleIJiiiiEEENS1_10collective13CollectiveMmaINS1_35MainloopSm100TmaUmmaWarpSpecializedILi3ELi2ELi4ENS5_IJNS4_1CILi1EEENSA_ILi2EEESB_EEEEENS5_IJNSA_ILi128EEENSA_ILi64EEESF_EEENS_12float_e5m2_tENS5_IJlSB_lEEESI_SJ_NS4_8TiledMMAINS4_8MMA_AtomIJNS4_10MMA_TraitsINS4_19SM100_MMA_F8F6F4_SSEJSI_SI_fSF_SG_NS4_17integral_constantINS4_4UMMA5MajorELSQ_0EEESR_NSO_INSP_7ScaleInELSS_0EEEST_EEEEEENS4_6LayoutINS5_IJSB_SB_SB_EEENS5_IJNSA_ILi0EEESY_SY_EEEEENS5_IJNS4_10UnderscoreES11_S11_EEEEENS4_23SM90_TMA_LOAD_MULTICASTENS4_14ComposedLayoutINS4_7SwizzleILi3ELi4ELi3EEENS4_18smem_ptr_flag_bitsILi8EEENSW_INS5_IJNSA_ILi8EEESF_EEENS5_IJSF_SB_EEEEEEEvNS4_8identityENS4_13SM90_TMA_LOADES1E_vS1F_EENS_8epilogue10collective18CollectiveEpilogueINS1I_23Sm100TmaWarpSpecializedILi1ELi1ELi64ELb0ELb0EEEJSH_NS5_IJNSW_ISF_SB_EENSW_ISG_SB_EEEEESI_SJ_SI_SJ_NS1I_6fusion15FusionCallbacksIS1M_NS1Q_17LinearCombinationISI_fSI_fLNS_15FloatRoundStyleE2EEESH_S1P_JEEENS4_5SM1004TMEM4LOAD26SM100_TMEM_LOAD_32dp32b64xES1G_NS15_INS16_ILi2ELi4ELi3EEES19_NSW_INS5_IJS1A_SG_EEENS5_IJSG_SB_EEEEEEENS4_39AutoVectorizingCopyWithAssumedAlignmentILi128EEENS4_14SM90_TMA_STOREES24_S26_S26_EEEvvEEEEvNT_6ParamsE,"",@"SHT_CUDA_INFO"
	.sectionflags	@""
	.align	4


	//----- nvinfo : EIATTR_CUDA_API_VERSION
	.align		4
        /*0000*/ 	.byte	0x04, 0x37
        /*0002*/ 	.short	(.L_31 - .L_30)
.L_30:
        /*0004*/ 	.word	0x00000082


	//----- nvinfo : EIATTR_KPARAM_INFO
	.align		4
.L_31:
        /*0008*/ 	.byte	0x04, 0x17
        /*000a*/ 	.short	(.L_33 - .L_32)
.L_32:
        /*000c*/ 	.word	0x00000000
        /*0010*/ 	.short	0x0000
        /*0012*/ 	.short	0x0000
        /*0014*/ 	.byte	0x00, 0xf0, 0x01, 0x20


	//----- nvinfo : EIATTR_AT_ENTRY_FRAGMENTS
	.align		4
.L_33:
        /*0018*/ 	.byte	0x04, 0x4f
        /*001a*/ 	.short	(.L_35 - .L_34)


	//   ....[0]....
.L_34:
        /*001c*/ 	.word	0x00000006


	//----- nvinfo : EIATTR_RESERVED_SMEM_USED
	.align		4
.L_35:
        /*0020*/ 	.byte	0x01, 0x41
	.zero		2


	//----- nvinfo : EIATTR_SPARSE_MMA_MASK
	.align		4
        /*0024*/ 	.byte	0x03, 0x50
        /*0026*/ 	.short	0x0000


	//----- nvinfo : EIATTR_TCGEN05_1CTA_USED
	.align		4
        /*0028*/ 	.byte	0x01, 0x51
	.zero		2


	//----- nvinfo : EIATTR_MAXREG_COUNT
	.align		4
        /*002c*/ 	.byte	0x03, 0x1b
        /*002e*/ 	.short	0x00ff


	//----- nvinfo : EIATTR_NUM_BARRIERS
	.align		4
        /*0030*/ 	.byte	0x02, 0x4c
        /*0032*/ 	.byte	0x07
	.zero		1


	//----- nvinfo : EIATTR_EXTERNS
	.align		4
        /*0034*/ 	.byte	0x04, 0x0f
        /*0036*/ 	.short	(.L_37 - .L_36)


	//   ....[0]....
	.align		4
.L_36:
        /*0038*/ 	.word	index@(__assertfail)


	//----- nvinfo : EIATTR_MERCURY_ISA_VERSION
	.align		4
.L_37:
        /*003c*/ 	.byte	0x03, 0x5f
        /*003e*/ 	.short	0x0101


	//----- nvinfo : EIATTR_INT_WARP_WIDE_INSTR_OFFSETS
	.align		4
        /*0040*/ 	.byte	0x04, 0x31
        /*0042*/ 	.short	(.L_39 - .L_38)


	//   ....[0]....
.L_38:
        /*0044*/ 	.word	0x00003ae0


	//   ....[1]....
        /*0048*/ 	.word	0x00003b10


	//   ....[2]....
        /*004c*/ 	.word	0x00003b30


	//   ....[3]....
        /*0050*/ 	.word	0x00004660


	//   ....[4]....
        /*0054*/ 	.word	0x00004710


	//----- nvinfo : EIATTR_COOP_GROUP_MASK_REGIDS
	.align		4
.L_39:
        /*0058*/ 	.byte	0x04, 0x29
        /*005a*/ 	.short	(.L_41 - .L_40)


	//   ....[0]....
.L_40:
        /*005c*/ 	.word	0xffffffff


	//   ....[1]....
        /*0060*/ 	.word	0xffffffff


	//   ....[2]....
        /*0064*/ 	.word	0xffffffff


	//   ....[3]....
        /*0068*/ 	.word	0xffffffff


	//   ....[4]....
        /*006c*/ 	.word	0xffffffff


	//   ....[5]....
        /*0070*/ 	.word	0xffffffff


	//   ....[6]....
        /*0074*/ 	.word	0xffffffff


	//   ....[7]....
        /*0078*/ 	.word	0xffffffff


	//   ....[8]....
        /*007c*/ 	.word	0xffffffff


	//   ....[9]....
        /*0080*/ 	.word	0xffffffff


	//   ....[10]....
        /*0084*/ 	.word	0xffffffff


	//   ....[11]....
        /*0088*/ 	.word	0xffffffff


	//   ....[12]....
        /*008c*/ 	.word	0xffffffff


	//   ....[13]....
        /*0090*/ 	.word	0xffffffff


	//----- nvinfo : EIATTR_COOP_GROUP_INSTR_OFFSETS
	.align		4
.L_41:
        /*0094*/ 	.byte	0x04, 0x28
        /*0096*/ 	.short	(.L_43 - .L_42)


	//   ....[0]....
.L_42:
        /*0098*/ 	.word	0x00000080


	//   ....[1]....
        /*009c*/ 	.word	0x000004e0


	//   ....[2]....
        /*00a0*/ 	.word	0x00000670


	//   ....[3]....
        /*00a4*/ 	.word	0x000007b0


	//   ....[4]....
        /*00a8*/ 	.word	0x000008b0


	//   ....[5]....
        /*00ac*/ 	.word	0x00000a20


	//   ....[6]....
        /*00b0*/ 	.word	0x00000bc0


	//   ....[7]....
        /*00b4*/ 	.word	0x00000d70


	//   ....[8]....
        /*00b8*/ 	.word	0x00001f20


	//   ....[9]....
        /*00bc*/ 	.word	0x00002d30


	//   ....[10]....
        /*00c0*/ 	.word	0x00002f40


	//   ....[11]....
        /*00c4*/ 	.word	0x00002f70


	//   ....[12]....
        /*00c8*/ 	.word	0x000039c0


	//   ....[13]....
        /*00cc*/ 	.word	0x00003bf0


	//----- nvinfo : EIATTR_VRC_CTA_INIT_COUNT
	.align		4
.L_43:
        /*00d0*/ 	.byte	0x02, 0x4a
        /*00d2*/ 	.byte	0x80
	.zero		1


	//----- nvinfo : EIATTR_SYSCALL_OFFSETS
	.align		4
        /*00d4*/ 	.byte	0x04, 0x46
        /*00d6*/ 	.short	(.L_45 - .L_44)


	//   ....[0]....
.L_44:
        /*00d8*/ 	.word	0x00005250


	//   ....[1]....
        /*00dc*/ 	.word	0x00005390


	//   ....[2]....
        /*00e0*/ 	.word	0x00005b50


	//----- nvinfo : EIATTR_MBARRIER_INSTR_OFFSETS
	.align		4
.L_45:
        /*00e4*/ 	.byte	0x04, 0x39
        /*00e6*/ 	.short	(.L_47 - .L_46)


	//   ....[0]....
.L_46:
        /*00e8*/ 	.word	0x00000600
        /*00ec*/ 	.word	0x000000ff
        /*00f0*/ 	.word	0x00000000
        /*00f4*/ 	.short	0x0100
        /*00f6*/ 	.byte	0x04
	.zero		1


	//   ....[1]....
        /*00f8*/ 	.word	0x00000610
        /*00fc*/ 	.word	0x000000ff
        /*0100*/ 	.word	0x00000018
        /*0104*/ 	.short	0x0100
        /*0106*/ 	.byte	0x04
	.zero		1


	//   ....[2]....
        /*0108*/ 	.word	0x00000620
        /*010c*/ 	.word	0x000000ff
        /*0110*/ 	.word	0x00000008
        /*0114*/ 	.short	0x0100
        /*0116*/ 	.byte	0x04
	.zero		1


	//   ....[3]....
        /*0118*/ 	.word	0x00000630
        /*011c*/ 	.word	0x000000ff
        /*0120*/ 	.word	0x00000020
        /*0124*/ 	.short	0x0100
        /*0126*/ 	.byte	0x04
	.zero		1


	//   ....[4]....
        /*0128*/ 	.word	0x00000640
        /*012c*/ 	.word	0x000000ff
        /*0130*/ 	.word	0x00000010
        /*0134*/ 	.short	0x0100
        /*0136*/ 	.byte	0x04
	.zero		1


	//   ....[5]....
        /*0138*/ 	.word	0x00000650
        /*013c*/ 	.word	0x000000ff
        /*0140*/ 	.word	0x00000028
        /*0144*/ 	.short	0x0100
        /*0146*/ 	.byte	0x04
	.zero		1


	//   ....[6]....
        /*0148*/ 	.word	0x00000780
        /*014c*/ 	.word	0x000000ff
        /*0150*/ 	.word	0x00000030
        /*0154*/ 	.short	0x0100
        /*0156*/ 	.byte	0x04
	.zero		1


	//   ....[7]....
        /*0158*/ 	.word	0x00000790
        /*015c*/ 	.word	0x000000ff
        /*0160*/ 	.word	0x00000038
        /*0164*/ 	.short	0x0100
        /*0166*/ 	.byte	0x04
	.zero		1


	//   ....[8]....
        /*0168*/ 	.word	0x00000880
        /*016c*/ 	.word	0x000000ff
        /*0170*/ 	.word	0x00000040
        /*0174*/ 	.short	0x0100
        /*0176*/ 	.byte	0x06
	.zero		1


	//   ....[9]....
        /*0178*/ 	.word	0x00000890
        /*017c*/ 	.word	0x000000ff
        /*0180*/ 	.word	0x00000048
        /*0184*/ 	.short	0x0100
        /*0186*/ 	.byte	0x06
	.zero		1


	//   ....[10]....
        /*0188*/ 	.word	0x000009d0
        /*018c*/ 	.word	0x000000ff
        /*0190*/ 	.word	0x00000050
        /*0194*/ 	.short	0x0100
        /*0196*/ 	.byte	0x06
	.zero		1


	//   ....[11]....
        /*0198*/ 	.word	0x000009e0
        /*019c*/ 	.word	0x000000ff
        /*01a0*/ 	.word	0x00000060
        /*01a4*/ 	.short	0x0100
        /*01a6*/ 	.byte	0x06
	.zero		1


	//   ....[12]....
        /*01a8*/ 	.word	0x000009f0
        /*01ac*/ 	.word	0x000000ff
        /*01b0*/ 	.word	0x00000058
        /*01b4*/ 	.short	0x0100
        /*01b6*/ 	.byte	0x06
	.zero		1


	//   ....[13]....
        /*01b8*/ 	.word	0x00000a00
        /*01bc*/ 	.word	0x000000ff
        /*01c0*/ 	.word	0x00000068
        /*01c4*/ 	.short	0x0100
        /*01c6*/ 	.byte	0x06
	.zero		1


	//   ....[14]....
        /*01c8*/ 	.word	0x00000b30
        /*01cc*/ 	.word	0x000000ff
        /*01d0*/ 	.word	0x00000070
        /*01d4*/ 	.short	0x0100
        /*01d6*/ 	.byte	0x04
	.zero		1


	//   ....[15]....
        /*01d8*/ 	.word	0x00000b40
        /*01dc*/ 	.word	0x000000ff
        /*01e0*/ 	.word	0x00000090
        /*01e4*/ 	.short	0x0100
        /*01e6*/ 	.byte	0x04
	.zero		1


	//   ....[16]....
        /*01e8*/ 	.word	0x00000b50
        /*01ec*/ 	.word	0x000000ff
        /*01f0*/ 	.word	0x00000078
        /*01f4*/ 	.short	0x0100
        /*01f6*/ 	.byte	0x04
	.zero		1


	//   ....[17]....
        /*01f8*/ 	.word	0x00000b60
        /*01fc*/ 	.word	0x000000ff
        /*0200*/ 	.word	0x00000098
        /*0204*/ 	.short	0x0100
        /*0206*/ 	.byte	0x04
	.zero		1


	//   ....[18]....
        /*0208*/ 	.word	0x00000b70
        /*020c*/ 	.word	0x000000ff
        /*0210*/ 	.word	0x00000080
        /*0214*/ 	.short	0x0100
        /*0216*/ 	.byte	0x04
	.zero		1


	//   ....[19]....
        /*0218*/ 	.word	0x00000b80
        /*021c*/ 	.word	0x000000ff
        /*0220*/ 	.word	0x000000a0
        /*0224*/ 	.short	0x0100
        /*0226*/ 	.byte	0x04
	.zero		1


	//   ....[20]....
        /*0228*/ 	.word	0x00000b90
        /*022c*/ 	.word	0x000000ff
        /*0230*/ 	.word	0x00000088
        /*0234*/ 	.short	0x0100
        /*0236*/ 	.byte	0x04
	.zero		1


	//   ....[21]....
        /*0238*/ 	.word	0x00000ba0
        /*023c*/ 	.word	0x000000ff
        /*0240*/ 	.word	0x000000a8
        /*0244*/ 	.short	0x0100
        /*0246*/ 	.byte	0x04
	.zero		1


	//   ....[22]....
        /*0248*/ 	.word	0x00000c90
        /*024c*/ 	.word	0x000000ff
        /*0250*/ 	.word	0x000000b0
        /*0254*/ 	.short	0x0100
        /*0256*/ 	.byte	0x04
	.zero		1


	//   ....[23]....
        /*0258*/ 	.word	0x00000ca0
        /*025c*/ 	.word	0x000000ff
        /*0260*/ 	.word	0x000000c0
        /*0264*/ 	.short	0x0100
        /*0266*/ 	.byte	0x04
	.zero		1


	//   ....[24]....
        /*0268*/ 	.word	0x00000cb0
        /*026c*/ 	.word	0x000000ff
        /*0270*/ 	.word	0x000000b8
        /*0274*/ 	.short	0x0100
        /*0276*/ 	.byte	0x04
	.zero		1


	//   ....[25]....
        /*0278*/ 	.word	0x00000cc0
        /*027c*/ 	.word	0x000000ff
        /*0280*/ 	.word	0x000000c8
        /*0284*/ 	.short	0x0100
        /*0286*/ 	.byte	0x04
	.zero		1


	//   ....[26]....
        /*0288*/ 	.word	0x000017d0
        /*028c*/ 	.word	0x00000000
        /*0290*/ 	.word	0x000000c0
        /*0294*/ 	.short	0x010a
        /*0296*/ 	.byte	0xff
	.zero		1


	//   ....[27]....
        /*0298*/ 	.word	0x00001800
        /*029c*/ 	.word	0x00000000
        /*02a0*/ 	.word	0x000000b0
        /*02a4*/ 	.short	0x0101
        /*02a6*/ 	.byte	0xff
	.zero		1


	//   ....[28]....
        /*02a8*/ 	.word	0x000018b0
        /*02ac*/ 	.word	0x000000ff
        /*02b0*/ 	.word	0x00000018
        /*02b4*/ 	.short	0x010a
        /*02b6*/ 	.byte	0x04
	.zero		1


	//   ....[29]....
        /*02b8*/ 	.word	0x00001930
        /*02bc*/ 	.word	0x000000ff
        /*02c0*/ 	.word	0x00000018
        /*02c4*/ 	.short	0x010a
        /*02c6*/ 	.byte	0x21
	.zero		1


	//   ....[30]....
        /*02c8*/ 	.word	0x00001ac0
        /*02cc*/ 	.word	0x000000ff
        /*02d0*/ 	.word	0x00000018
        /*02d4*/ 	.short	0x010a
        /*02d6*/ 	.byte	0x08
	.zero		1


	//   ....[31]....
        /*02d8*/ 	.word	0x00001be0
        /*02dc*/ 	.word	0x000000ff
        /*02e0*/ 	.word	0x00000048
        /*02e4*/ 	.short	0x0101
        /*02e6*/ 	.byte	0x07
	.zero		1


	//   ....[32]....
        /*02e8*/ 	.word	0x00001c00
        /*02ec*/ 	.word	0x000000ff
        /*02f0*/ 	.word	0x00000018
        /*02f4*/ 	.short	0x010a
        /*02f6*/ 	.byte	0x04
	.zero		1


	//   ....[33]....
        /*02f8*/ 	.word	0x00001c80
        /*02fc*/ 	.word	0x000000ff
        /*0300*/ 	.word	0x00000018
        /*0304*/ 	.short	0x010a
        /*0306*/ 	.byte	0x11
	.zero		1


	//   ....[34]....
        /*0308*/ 	.word	0x00001e10
        /*030c*/ 	.word	0x000000ff
        /*0310*/ 	.word	0x00000018
        /*0314*/ 	.short	0x010a
        /*0316*/ 	.byte	0x06
	.zero		1


	//   ....[35]....
        /*0318*/ 	.word	0x00001f50
        /*031c*/ 	.word	0x00000003
        /*0320*/ 	.word	0x00000050
        /*0324*/ 	.short	0x010a
        /*0326*/ 	.byte	0xff
	.zero		1


	//   ....[36]....
        /*0328*/ 	.word	0x000020a0
        /*032c*/ 	.word	0x00000000
        /*0330*/ 	.word	0x00000000
        /*0334*/ 	.short	0x0101
        /*0336*/ 	.byte	0xff
	.zero		1


	//   ....[37]....
        /*0338*/ 	.word	0x00002640
        /*033c*/ 	.word	0x000000ff
        /*0340*/ 	.word	0x00000000
        /*0344*/ 	.short	0x010a
        /*0346*/ 	.byte	0x04
	.zero		1


	//   ....[38]....
        /*0348*/ 	.word	0x000026d0
        /*034c*/ 	.word	0x000000ff
        /*0350*/ 	.word	0x00000000
        /*0354*/ 	.short	0x010a
        /*0356*/ 	.byte	0x05
	.zero		1


	//   ....[39]....
        /*0358*/ 	.word	0x00002770
        /*035c*/ 	.word	0x00000000
        /*0360*/ 	.word	0x00000000
        /*0364*/ 	.short	0x010a
        /*0366*/ 	.byte	0xff
	.zero		1


	//   ....[40]....
        /*0368*/ 	.word	0x00002890
        /*036c*/ 	.word	0x00000002
        /*0370*/ 	.word	0x000000b0
        /*0374*/ 	.short	0x010a
        /*0376*/ 	.byte	0xff
	.zero		1


	//   ....[41]....
        /*0378*/ 	.word	0x00002900
        /*037c*/ 	.word	0x00000002
        /*0380*/ 	.word	0x00000000
        /*0384*/ 	.short	0x0101
        /*0386*/ 	.byte	0xff
	.zero		1


	//   ....[42]....
        /*0388*/ 	.word	0x00002920
        /*038c*/ 	.word	0x000000ff
        /*0390*/ 	.word	0x00000060
        /*0394*/ 	.short	0x010a
        /*0396*/ 	.byte	0x04
	.zero		1


	//   ....[43]....
        /*0398*/ 	.word	0x00002a40
        /*039c*/ 	.word	0x00000002
        /*03a0*/ 	.word	0x00000050
        /*03a4*/ 	.short	0x010a
        /*03a6*/ 	.byte	0xff
	.zero		1


	//   ....[44]....
        /*03a8*/ 	.word	0x00002b40
        /*03ac*/ 	.word	0x00000002
        /*03b0*/ 	.word	0x00000000
        /*03b4*/ 	.short	0x0101
        /*03b6*/ 	.byte	0xff
	.zero		1


	//   ....[45]....
        /*03b8*/ 	.word	0x00002bd0
        /*03bc*/ 	.word	0x000000ff
        /*03c0*/ 	.word	0x00000060
        /*03c4*/ 	.short	0x0106
        /*03c6*/ 	.byte	0x04
	.zero		1


	//   ....[46]....
        /*03c8*/ 	.word	0x00002bf0
        /*03cc*/ 	.word	0x000000ff
        /*03d0*/ 	.word	0x00000060
        /*03d4*/ 	.short	0x010a
        /*03d6*/ 	.byte	0x04
	.zero		1


	//   ....[47]....
        /*03d8*/ 	.word	0x00002c80
        /*03dc*/ 	.word	0x000000ff
        /*03e0*/ 	.word	0x00000060
        /*03e4*/ 	.short	0x0106
        /*03e6*/ 	.byte	0x07
	.zero		1


	//   ....[48]....
        /*03e8*/ 	.word	0x00002cc0
        /*03ec*/ 	.word	0x00000000
        /*03f0*/ 	.word	0x00000060
        /*03f4*/ 	.short	0x010a
        /*03f6*/ 	.byte	0xff
	.zero		1


	//   ....[49]....
        /*03f8*/ 	.word	0x00003210
        /*03fc*/ 	.word	0x00000000
        /*0400*/ 	.word	0x00000050
        /*0404*/ 	.short	0x010a
        /*0406*/ 	.byte	0xff
	.zero		1


	//   ....[50]....
        /*0408*/ 	.word	0x00003320
        /*040c*/ 	.word	0x00000003
        /*0410*/ 	.word	0x00000000
        /*0414*/ 	.short	0x0101
        /*0416*/ 	.byte	0xff
	.zero		1


	//   ....[51]....
        /*0418*/ 	.word	0x00003330
        /*041c*/ 	.word	0x000000ff
        /*0420*/ 	.word	0x00000000
        /*0424*/ 	.short	0x010a
        /*0426*/ 	.byte	0x04
	.zero		1


	//   ....[52]....
        /*0428*/ 	.word	0x00003350
        /*042c*/ 	.word	0x000000ff
        /*0430*/ 	.word	0x00000090
        /*0434*/ 	.short	0x010a
        /*0436*/ 	.byte	0x1e
	.zero		1


	//   ....[53]....
        /*0438*/ 	.word	0x00003420
        /*043c*/ 	.word	0x000000ff
        /*0440*/ 	.word	0x00000000
        /*0444*/ 	.short	0x010a
        /*0446*/ 	.byte	0x05
	.zero		1


	//   ....[54]....
        /*0448*/ 	.word	0x00003560
        /*044c*/ 	.word	0x000000ff
        /*0450*/ 	.word	0x00000000
        /*0454*/ 	.short	0x010a
        /*0456*/ 	.byte	0x04
	.zero		1


	//   ....[55]....
        /*0458*/ 	.word	0x000037f0
        /*045c*/ 	.word	0x000000ff
        /*0460*/ 	.word	0x00000000
        /*0464*/ 	.short	0x010a
        /*0466*/ 	.byte	0x04
	.zero		1


	//   ....[56]....
        /*0468*/ 	.word	0x00003880
        /*046c*/ 	.word	0x000000ff
        /*0470*/ 	.word	0x00000000
        /*0474*/ 	.short	0x010a
        /*0476*/ 	.byte	0x05
	.zero		1


	//   ....[57]....
        /*0478*/ 	.word	0x00003910
        /*047c*/ 	.word	0x000000ff
        /*0480*/ 	.word	0x00000000
        /*0484*/ 	.short	0x010a
        /*0486*/ 	.byte	0x05
	.zero		1


	//   ....[58]....
        /*0488*/ 	.word	0x000039a0
        /*048c*/ 	.word	0x000000ff
        /*0490*/ 	.word	0x00000000
        /*0494*/ 	.short	0x010a
        /*0496*/ 	.byte	0x04
	.zero		1


	//   ....[59]....
        /*0498*/ 	.word	0x00003e40
        /*049c*/ 	.word	0x00000007
        /*04a0*/ 	.word	0x00000050
        /*04a4*/ 	.short	0x010a
        /*04a6*/ 	.byte	0xff
	.zero		1


	//   ....[60]....
        /*04a8*/ 	.word	0x00003fb0
        /*04ac*/ 	.word	0x00000000
        /*04b0*/ 	.word	0x00000000
        /*04b4*/ 	.short	0x0101
        /*04b6*/ 	.byte	0xff
	.zero		1


	//   ....[61]....
        /*04b8*/ 	.word	0x00004420
        /*04bc*/ 	.word	0x000000ff
        /*04c0*/ 	.word	0x00000048
        /*04c4*/ 	.short	0x010a
        /*04c6*/ 	.byte	0x11
	.zero		1


	//   ....[62]....
        /*04c8*/ 	.word	0x000045a0
        /*04cc*/ 	.word	0x000000ff
        /*04d0*/ 	.word	0x00000038
        /*04d4*/ 	.short	0x010a
        /*04d6*/ 	.byte	0x11
	.zero		1


	//   ....[63]....
        /*04d8*/ 	.word	0x000047b0
        /*04dc*/ 	.word	0x000000ff
        /*04e0*/ 	.word	0x00000030
        /*04e4*/ 	.short	0x010b
        /*04e6*/ 	.byte	0x11
	.zero		1


	//   ....[64]....
        /*04e8*/ 	.word	0x000047c0
        /*04ec*/ 	.word	0x000000ff
        /*04f0*/ 	.word	0x00000000
        /*04f4*/ 	.short	0x0101
        /*04f6*/ 	.byte	0x1b
	.zero		1


	//   ....[65]....
        /*04f8*/ 	.word	0x00004800
        /*04fc*/ 	.word	0x00000000
        /*0500*/ 	.word	0x00000038
        /*0504*/ 	.short	0x010a
        /*0506*/ 	.byte	0xff
	.zero		1


	//   ....[66]....
        /*0508*/ 	.word	0x00004b10
        /*050c*/ 	.word	0x00000003
        /*0510*/ 	.word	0x00000050
        /*0514*/ 	.short	0x010a
        /*0516*/ 	.byte	0xff
	.zero		1


	//   ....[67]....
        /*0518*/ 	.word	0x00004c90
        /*051c*/ 	.word	0x00000000
        /*0520*/ 	.word	0x00000000
        /*0524*/ 	.short	0x0101
        /*0526*/ 	.byte	0xff
	.zero		1


	//   ....[68]....
        /*0528*/ 	.word	0x00005730
        /*052c*/ 	.word	0x000000ff
        /*0530*/ 	.word	0x00000030
        /*0534*/ 	.short	0x010a
        /*0536*/ 	.byte	0x2c
	.zero		1


	//   ....[69]....
        /*0538*/ 	.word	0x00005740
        /*053c*/ 	.word	0x00000016
        /*0540*/ 	.word	0x00000070
        /*0544*/ 	.short	0x010a
        /*0546*/ 	.byte	0xff
	.zero		1


	//   ....[70]....
        /*0548*/ 	.word	0x000058d0
        /*054c*/ 	.word	0x000000ff
        /*0550*/ 	.word	0x00000030
        /*0554*/ 	.short	0x010a
        /*0556*/ 	.byte	0x2c
	.zero		1


	//   ....[71]....
        /*0558*/ 	.word	0x000059d0
        /*055c*/ 	.word	0x000000ff
        /*0560*/ 	.word	0x00000000
        /*0564*/ 	.short	0x0101
        /*0566*/ 	.byte	0x04
	.zero		1


	//   ....[72]....
        /*0568*/ 	.word	0x00005a30
        /*056c*/ 	.word	0x00000016
        /*0570*/ 	.word	0x00000070
        /*0574*/ 	.short	0x010a
        /*0576*/ 	.byte	0xff
	.zero		1


	//   ....[73]....
        /*0578*/ 	.word	0x00006090
        /*057c*/ 	.word	0x000000ff
        /*0580*/ 	.word	0x00000000
        /*0584*/ 	.short	0x0101
        /*0586*/ 	.byte	0x04
	.zero		1


	//   ....[74]....
        /*0588*/ 	.word	0x00006e90
        /*058c*/ 	.word	0x00000000
        /*0590*/ 	.word	0x000000c0
        /*0594*/ 	.short	0x010a
        /*0596*/ 	.byte	0xff
	.zero		1


	//   ....[75]....
        /*0598*/ 	.word	0x00006ef0
        /*059c*/ 	.word	0x00000000
        /*05a0*/ 	.word	0x00000018
        /*05a4*/ 	.short	0x010a
        /*05a6*/ 	.byte	0xff
	.zero		1


	//   ....[76]....
        /*05a8*/ 	.word	0x00006f50
        /*05ac*/ 	.word	0x00000000
        /*05b0*/ 	.word	0x00000018
        /*05b4*/ 	.short	0x010a
        /*05b6*/ 	.byte	0xff
	.zero		1


	//   ....[77]....
        /*05b8*/ 	.word	0x00006fa0
        /*05bc*/ 	.word	0x00000003
        /*05c0*/ 	.word	0x00000050
        /*05c4*/ 	.short	0x010a
        /*05c6*/ 	.byte	0xff
	.zero		1


	//   ....[78]....
        /*05c8*/ 	.word	0x00007000
        /*05cc*/ 	.word	0x00000000
        /*05d0*/ 	.word	0x00000000
        /*05d4*/ 	.short	0x010a
        /*05d6*/ 	.byte	0xff
	.zero		1


	//   ....[79]....
        /*05d8*/ 	.word	0x00007060
        /*05dc*/ 	.word	0x00000000
        /*05e0*/ 	.word	0x00000000
        /*05e4*/ 	.short	0x010a
        /*05e6*/ 	.byte	0xff
	.zero		1


	//   ....[80]....
        /*05e8*/ 	.word	0x000070b0
        /*05ec*/ 	.word	0x00000002
        /*05f0*/ 	.word	0x000000b0
        /*05f4*/ 	.short	0x010a
        /*05f6*/ 	.byte	0xff
	.zero		1


	//   ....[81]....
        /*05f8*/ 	.word	0x00007110
        /*05fc*/ 	.word	0x00000002
        /*0600*/ 	.word	0x00000060
        /*0604*/ 	.short	0x010a
        /*0606*/ 	.byte	0xff
	.zero		1


	//   ....[82]....
        /*0608*/ 	.word	0x00007160
        /*060c*/ 	.word	0x00000002
        /*0610*/ 	.word	0x00000050
        /*0614*/ 	.short	0x010a
        /*0616*/ 	.byte	0xff
	.zero		1


	//   ....[83]....
        /*0618*/ 	.word	0x000071c0
        /*061c*/ 	.word	0x00000000
        /*0620*/ 	.word	0x00000060
        /*0624*/ 	.short	0x010a
        /*0626*/ 	.byte	0xff
	.zero		1


	//   ....[84]....
        /*0628*/ 	.word	0x00007210
        /*062c*/ 	.word	0x00000000
        /*0630*/ 	.word	0x00000050
        /*0634*/ 	.short	0x010a
        /*0636*/ 	.byte	0xff
	.zero		1


	//   ....[85]....
        /*0638*/ 	.word	0x00007270
        /*063c*/ 	.word	0x00000002
        /*0640*/ 	.word	0x00000090
        /*0644*/ 	.short	0x010a
        /*0646*/ 	.byte	0xff
	.zero		1


	//   ....[86]....
        /*0648*/ 	.word	0x000072d0
        /*064c*/ 	.word	0x00000000
        /*0650*/ 	.word	0x00000000
        /*0654*/ 	.short	0x010a
        /*0656*/ 	.byte	0xff
	.zero		1


	//   ....[87]....
        /*0658*/ 	.word	0x00007330
        /*065c*/ 	.word	0x00000000
        /*0660*/ 	.word	0x00000000
        /*0664*/ 	.short	0x010a
        /*0666*/ 	.byte	0xff
	.zero		1


	//   ....[88]....
        /*0668*/ 	.word	0x00007390
        /*066c*/ 	.word	0x00000000
        /*0670*/ 	.word	0x00000000
        /*0674*/ 	.short	0x010a
        /*0676*/ 	.byte	0xff
	.zero		1


	//   ....[89]....
        /*0678*/ 	.word	0x000073f0
        /*067c*/ 	.word	0x00000000
        /*0680*/ 	.word	0x00000000
        /*0684*/ 	.short	0x010a
        /*0686*/ 	.byte	0xff
	.zero		1


	//   ....[90]....
        /*0688*/ 	.word	0x00007450
        /*068c*/ 	.word	0x00000000
        /*0690*/ 	.word	0x00000000
        /*0694*/ 	.short	0x010a
        /*0696*/ 	.byte	0xff
	.zero		1


	//   ....[91]....
        /*0698*/ 	.word	0x000074a0
        /*069c*/ 	.word	0x00000007
        /*06a0*/ 	.word	0x00000050
        /*06a4*/ 	.short	0x010a
        /*06a6*/ 	.byte	0xff
	.zero		1


	//   ....[92]....
        /*06a8*/ 	.word	0x00007500
        /*06ac*/ 	.word	0x00000000
        /*06b0*/ 	.word	0x00000048
        /*06b4*/ 	.short	0x010a
        /*06b6*/ 	.byte	0xff
	.zero		1


	//   ....[93]....
        /*06b8*/ 	.word	0x00007560
        /*06bc*/ 	.word	0x00000000
        /*06c0*/ 	.word	0x00000038
        /*06c4*/ 	.short	0x010a
        /*06c6*/ 	.byte	0xff
	.zero		1


	//   ....[94]....
        /*06c8*/ 	.word	0x000075b0
        /*06cc*/ 	.word	0x00000003
        /*06d0*/ 	.word	0x00000050
        /*06d4*/ 	.short	0x010a
        /*06d6*/ 	.byte	0xff
	.zero		1


	//   ....[95]....
        /*06d8*/ 	.word	0x00007610
        /*06dc*/ 	.word	0x00000000
        /*06e0*/ 	.word	0x00000030
        /*06e4*/ 	.short	0x010a
        /*06e6*/ 	.byte	0xff
	.zero		1


	//   ....[96]....
        /*06e8*/ 	.word	0x00007660
        /*06ec*/ 	.word	0x00000016
        /*06f0*/ 	.word	0x00000070
        /*06f4*/ 	.short	0x010a
        /*06f6*/ 	.byte	0xff
	.zero		1


	//----- nvinfo : EIATTR_NUM_MBARRIERS
	.align		4
.L_47:
        /*06f8*/ 	.byte	0x03, 0x38
        /*06fa*/ 	.short	0x001a


	//----- nvinfo : EIATTR_EXIT_INSTR_OFFSETS
	.align		4
        /*06fc*/ 	.byte	0x04, 0x1c
        /*06fe*/ 	.short	(.L_49 - .L_48)


	//   ....[0]....
.L_48:
        /*0700*/ 	.word	0x000027a0


	//   ....[1]....
        /*0704*/ 	.word	0x00002c90


	//   ....[2]....
        /*0708*/ 	.word	0x00002cf0


	//   ....[3]....
        /*070c*/ 	.word	0x00003c00


	//   ....[4]....
        /*0710*/ 	.word	0x00004830


	//   ....[5]....
        /*0714*/ 	.word	0x00004870


	//   ....[6]....
        /*0718*/ 	.word	0x00006e80


	//----- nvinfo : EIATTR_MAX_THREADS
	.align		4
.L_49:
        /*071c*/ 	.byte	0x04, 0x05
        /*071e*/ 	.short	(.L_51 - .L_50)
.L_50:
        /*0720*/ 	.word	0x00000100
        /*0724*/ 	.word	0x00000001
        /*0728*/ 	.word	0x00000001


	//----- nvinfo : EIATTR_CRS_STACK_SIZE
	.align		4
.L_51:
        /*072c*/ 	.byte	0x04, 0x1e
        /*072e*/ 	.short	(.L_53 - .L_52)
.L_52:
        /*0730*/ 	.word	0x00000000


	//----- nvinfo : EIATTR_CBANK_PARAM_SIZE
	.align		4
.L_53:
        /*0734*/ 	.byte	0x03, 0x19
        /*0736*/ 	.short	0x0800


	//----- nvinfo : EIATTR_PARAM_CBANK
	.align		4
        /*0738*/ 	.byte	0x04, 0x0a
        /*073a*/ 	.short	(.L_55 - .L_54)
	.align		4
.L_54:
        /*073c*/ 	.word	index@(.nv.constant0._ZN7cutlass13device_kernelINS_4gemm6kernel13GemmUniversalIN4cute5tupleIJiiiiEEENS1_10collective13CollectiveMmaINS1_35MainloopSm100TmaUmmaWarpSpecializedILi3ELi2ELi4ENS5_IJNS4_1CILi1EEENSA_ILi2EEESB_EEEEENS5_IJNSA_ILi128EEENSA_ILi64EEESF_EEENS_12float_e5m2_tENS5_IJlSB_lEEESI_SJ_NS4_8TiledMMAINS4_8MMA_AtomIJNS4_10MMA_TraitsINS4_19SM100_MMA_F8F6F4_SSEJSI_SI_fSF_SG_NS4_17integral_constantINS4_4UMMA5MajorELSQ_0EEESR_NSO_INSP_7ScaleInELSS_0EEEST_EEEEEENS4_6LayoutINS5_IJSB_SB_SB_EEENS5_IJNSA_ILi0EEESY_SY_EEEEENS5_IJNS4_10UnderscoreES11_S11_EEEEENS4_23SM90_TMA_LOAD_MULTICASTENS4_14ComposedLayoutINS4_7SwizzleILi3ELi4ELi3EEENS4_18smem_ptr_flag_bitsILi8EEENSW_INS5_IJNSA_ILi8EEESF_EEENS5_IJSF_SB_EEEEEEEvNS4_8identityENS4_13SM90_TMA_LOADES1E_vS1F_EENS_8epilogue10collective18CollectiveEpilogueINS1I_23Sm100TmaWarpSpecializedILi1ELi1ELi64ELb0ELb0EEEJSH_NS5_IJNSW_ISF_SB_EENSW_ISG_SB_EEEEESI_SJ_SI_SJ_NS1I_6fusion15FusionCallbacksIS1M_NS1Q_17LinearCombinationISI_fSI_fLNS_15FloatRoundStyleE2EEESH_S1P_JEEENS4_5SM1004TMEM4LOAD26SM100_TMEM_LOAD_32dp32b64xES1G_NS15_INS16_ILi2ELi4ELi3EEES19_NSW_INS5_IJS1A_SG_EEENS5_IJSG_SB_EEEEEEENS4_39AutoVectorizingCopyWithAssumedAlignmentILi128EEENS4_14SM90_TMA_STOREES24_S26_S26_EEEvvEEEEvNT_6ParamsE)
        /*0740*/ 	.short	0x0380
        /*0742*/ 	.short	0x0800


	//----- nvinfo : EIATTR_SW_WAR
	.align		4
.L_55:
        /*0744*/ 	.byte	0x04, 0x36
        /*0746*/ 	.short	(.L_57 - .L_56)
.L_56:
        /*0748*/ 	.word	0x00000008
.L_57:


//--------------------- .nv.callgraph             --------------------------
	.section	.nv.callgraph,"",@"SHT_CUDA_CALLGRAPH"
	.align	4
	.sectionentsize	8
	.align		4
        /*0000*/ 	.word	0x00000000
	.align		4
        /*0004*/ 	.word	0xffffffff
	.align		4
        /*0008*/ 	.word	index@(_ZN7cutlass13device_kernelINS_4gemm6kernel13GemmUniversalIN4cute5tupleIJiiiiEEENS1_10collective13CollectiveMmaINS1_35MainloopSm100TmaUmmaWarpSpecializedILi3ELi2ELi4ENS5_IJNS4_1CILi1EEENSA_ILi2EEESB_EEEEENS5_IJNSA_ILi128EEENSA_ILi64EEESF_EEENS_12float_e5m2_tENS5_IJlSB_lEEESI_SJ_NS4_8TiledMMAINS4_8MMA_AtomIJNS4_10MMA_TraitsINS4_19SM100_MMA_F8F6F4_SSEJSI_SI_fSF_SG_NS4_17integral_constantINS4_4UMMA5MajorELSQ_0EEESR_NSO_INSP_7ScaleInELSS_0EEEST_EEEEEENS4_6LayoutINS5_IJSB_SB_SB_EEENS5_IJNSA_ILi0EEESY_SY_EEEEENS5_IJNS4_10UnderscoreES11_S11_EEEEENS4_23SM90_TMA_LOAD_MULTICASTENS4_14ComposedLayoutINS4_7SwizzleILi3ELi4ELi3EEENS4_18smem_ptr_flag_bitsILi8EEENSW_INS5_IJNSA_ILi8EEESF_EEENS5_IJSF_SB_EEEEEEEvNS4_8identityENS4_13SM90_TMA_LOADES1E_vS1F_EENS_8epilogue10collective18CollectiveEpilogueINS1I_23Sm100TmaWarpSpecializedILi1ELi1ELi64ELb0ELb0EEEJSH_NS5_IJNSW_ISF_SB_EENSW_ISG_SB_EEEEESI_SJ_SI_SJ_NS1I_6fusion15FusionCallbacksIS1M_NS1Q_17LinearCombinationISI_fSI_fLNS_15FloatRoundStyleE2EEESH_S1P_JEEENS4_5SM1004TMEM4LOAD26SM100_TMEM_LOAD_32dp32b64xES1G_NS15_INS16_ILi2ELi4ELi3EEES19_NSW_INS5_IJS1A_SG_EEENS5_IJSG_SB_EEEEEEENS4_39AutoVectorizingCopyWithAssumedAlignmentILi128EEENS4_14SM90_TMA_STOREES24_S26_S26_EEEvvEEEEvNT_6ParamsE)
	.align		4
        /*000c*/ 	.word	index@(__assertfail)
	.align		4
        /*0010*/ 	.word	0x00000000
	.align		4
        /*0014*/ 	.word	0xfffffffe
	.align		4
        /*0018*/ 	.word	0x00000000
	.align		4
        /*001c*/ 	.word	0xfffffffd
	.align		4
        /*0020*/ 	.word	0x00000000
	.align		4
        /*0024*/ 	.word	0xfffffffc


//--------------------- .nv.constant4             --------------------------
	.section	.nv.constant4,"a",@progbits
	.align	8
	.align		8
.nv.constant4:
        /*0000*/ 	.dword	__assertfail
	.align		8
        /*0008*/ 	.dword	__unnamed_1
	.align		8
        /*0010*/ 	.dword	__unnamed_2
	.align		8
        /*0018*/ 	.dword	_ZN39_INTERNAL_ab4fe820_4_k_cu_f4b0c577_91344cuda3std3__45__cpo5beginE
	.align		8
        /*0020*/ 	.dword	_ZN39_INTERNAL_ab4fe820_4_k_cu_f4b0c577_91344cuda3std3__45__cpo3endE
	.align		8
        /*0028*/ 	.dword	_ZN39_INTERNAL_ab4fe820_4_k_cu_f4b0c577_91344cuda3std3__45__cpo6cbeginE
	.align		8
        /*0030*/ 	.dword	_ZN39_INTERNAL_ab4fe820_4_k_cu_f4b0c577_91344cuda3std3__45__cpo4cendE
	.align		8
        /*0038*/ 	.dword	_ZN39_INTERNAL_ab4fe820_4_k_cu_f4b0c577_91344cuda3std3__441_GLOBAL__N__ab4fe820_4_k_cu_f4b0c577_91346ignoreE
	.align		8
        /*0040*/ 	.dword	_ZN39_INTERNAL_ab4fe820_4_k_cu_f4b0c577_91344cuda3std3__419piecewise_constructE
	.align		8
        /*0048*/ 	.dword	_ZN39_INTERNAL_ab4fe820_4_k_cu_f4b0c577_91344cuda3std3__48in_placeE
	.align		8
        /*0050*/ 	.dword	_ZN39_INTERNAL_ab4fe820_4_k_cu_f4b0c577_91344cuda3std6ranges3__45__cpo4swapE
	.align		8
        /*0058*/ 	.dword	_ZN39_INTERNAL_ab4fe820_4_k_cu_f4b0c577_91344cuda3std6ranges3__45__cpo9iter_moveE
	.align		8
        /*0060*/ 	.dword	_ZN39_INTERNAL_ab4fe820_4_k_cu_f4b0c577_91344cute7productE
	.align		8
        /*0068*/ 	.dword	_ZN39_INTERNAL_ab4fe820_4_k_cu_f4b0c577_91344cute1_E
	.align		8
        /*0070*/ 	.dword	$str$25
	.align		8
        /*0078*/ 	.dword	$str$26
	.align		8
        /*0080*/ 	.dword	$str$27
	.align		8
        /*0088*/ 	.dword	$str$28


//--------------------- .text._ZN7cutlass13device_kernelINS_4gemm6kernel13GemmUniversalIN4cute5tupleIJiiiiEEENS1_10collective13CollectiveMmaINS1_35MainloopSm100TmaUmmaWarpSpecializedILi3ELi2ELi4ENS5_IJNS4_1CILi1EEENSA_ILi2EEESB_EEEEENS5_IJNSA_ILi128EEENSA_ILi64EEESF_EEENS_12float_e5m2_tENS5_IJlSB_lEEESI_SJ_NS4_8TiledMMAINS4_8MMA_AtomIJNS4_10MMA_TraitsINS4_19SM100_MMA_F8F6F4_SSEJSI_SI_fSF_SG_NS4_17integral_constantINS4_4UMMA5MajorELSQ_0EEESR_NSO_INSP_7ScaleInELSS_0EEEST_EEEEEENS4_6LayoutINS5_IJSB_SB_SB_EEENS5_IJNSA_ILi0EEESY_SY_EEEEENS5_IJNS4_10UnderscoreES11_S11_EEEEENS4_23SM90_TMA_LOAD_MULTICASTENS4_14ComposedLayoutINS4_7SwizzleILi3ELi4ELi3EEENS4_18smem_ptr_flag_bitsILi8EEENSW_INS5_IJNSA_ILi8EEESF_EEENS5_IJSF_SB_EEEEEEEvNS4_8identityENS4_13SM90_TMA_LOADES1E_vS1F_EENS_8epilogue10collective18CollectiveEpilogueINS1I_23Sm100TmaWarpSpecializedILi1ELi1ELi64ELb0ELb0EEEJSH_NS5_IJNSW_ISF_SB_EENSW_ISG_SB_EEEEESI_SJ_SI_SJ_NS1I_6fusion15FusionCallbacksIS1M_NS1Q_17LinearCombinationISI_fSI_fLNS_15FloatRoundStyleE2EEESH_S1P_JEEENS4_5SM1004TMEM4LOAD26SM100_TMEM_LOAD_32dp32b64xES1G_NS15_INS16_ILi2ELi4ELi3EEES19_NSW_INS5_IJS1A_SG_EEENS5_IJSG_SB_EEEEEEENS4_39AutoVectorizingCopyWithAssumedAlignmentILi128EEENS4_14SM90_TMA_STOREES24_S26_S26_EEEvvEEEEvNT_6ParamsE --------------------------
	.section	.text._ZN7cutlass13device_kernelINS_4gemm6kernel13GemmUniversalIN4cute5tupleIJiiiiEEENS1_10collective13CollectiveMmaINS1_35MainloopSm100TmaUmmaWarpSpecializedILi3ELi2ELi4ENS5_IJNS4_1CILi1EEENSA_ILi2EEESB_EEEEENS5_IJNSA_ILi128EEENSA_ILi64EEESF_EEENS_12float_e5m2_tENS5_IJlSB_lEEESI_SJ_NS4_8TiledMMAINS4_8MMA_AtomIJNS4_10MMA_TraitsINS4_19SM100_MMA_F8F6F4_SSEJSI_SI_fSF_SG_NS4_17integral_constantINS4_4UMMA5MajorELSQ_0EEESR_NSO_INSP_7ScaleInELSS_0EEEST_EEEEEENS4_6LayoutINS5_IJSB_SB_SB_EEENS5_IJNSA_ILi0EEESY_SY_EEEEENS5_IJNS4_10UnderscoreES11_S11_EEEEENS4_23SM90_TMA_LOAD_MULTICASTENS4_14ComposedLayoutINS4_7SwizzleILi3ELi4ELi3EEENS4_18smem_ptr_flag_bitsILi8EEENSW_INS5_IJNSA_ILi8EEESF_EEENS5_IJSF_SB_EEEEEEEvNS4_8identityENS4_13SM90_TMA_LOADES1E_vS1F_EENS_8epilogue10collective18CollectiveEpilogueINS1I_23Sm100TmaWarpSpecializedILi1ELi1ELi64ELb0ELb0EEEJSH_NS5_IJNSW_ISF_SB_EENSW_ISG_SB_EEEEESI_SJ_SI_SJ_NS1I_6fusion15FusionCallbacksIS1M_NS1Q_17LinearCombinationISI_fSI_fLNS_15FloatRoundStyleE2EEESH_S1P_JEEENS4_5SM1004TMEM4LOAD26SM100_TMEM_LOAD_32dp32b64xES1G_NS15_INS16_ILi2ELi4ELi3EEES19_NSW_INS5_IJS1A_SG_EEENS5_IJSG_SB_EEEEEEENS4_39AutoVectorizingCopyWithAssumedAlignmentILi128EEENS4_14SM90_TMA_STOREES24_S26_S26_EEEvvEEEEvNT_6ParamsE,"ax",@progbits
	.align	128
.text._ZN7cutlass13device_kernelINS_4gemm6kernel13GemmUniversalIN4cute5tupleIJiiiiEEENS1_10collective13CollectiveMmaINS1_35MainloopSm100TmaUmmaWarpSpecializedILi3ELi2ELi4ENS5_IJNS4_1CILi1EEENSA_ILi2EEESB_EEEEENS5_IJNSA_ILi128EEENSA_ILi64EEESF_EEENS_12float_e5m2_tENS5_IJlSB_lEEESI_SJ_NS4_8TiledMMAINS4_8MMA_AtomIJNS4_10MMA_TraitsINS4_19SM100_MMA_F8F6F4_SSEJSI_SI_fSF_SG_NS4_17integral_constantINS4_4UMMA5MajorELSQ_0EEESR_NSO_INSP_7ScaleInELSS_0EEEST_EEEEEENS4_6LayoutINS5_IJSB_SB_SB_EEENS5_IJNSA_ILi0EEESY_SY_EEEEENS5_IJNS4_10UnderscoreES11_S11_EEEEENS4_23SM90_TMA_LOAD_MULTICASTENS4_14ComposedLayoutINS4_7SwizzleILi3ELi4ELi3EEENS4_18smem_ptr_flag_bitsILi8EEENSW_INS5_IJNSA_ILi8EEESF_EEENS5_IJSF_SB_EEEEEEEvNS4_8identityENS4_13SM90_TMA_LOADES1E_vS1F_EENS_8epilogue10collective18CollectiveEpilogueINS1I_23Sm100TmaWarpSpecializedILi1ELi1ELi64ELb0ELb0EEEJSH_NS5_IJNSW_ISF_SB_EENSW_ISG_SB_EEEEESI_SJ_SI_SJ_NS1I_6fusion15FusionCallbacksIS1M_NS1Q_17LinearCombinationISI_fSI_fLNS_15FloatRoundStyleE2EEESH_S1P_JEEENS4_5SM1004TMEM4LOAD26SM100_TMEM_LOAD_32dp32b64xES1G_NS15_INS16_ILi2ELi4ELi3EEES19_NSW_INS5_IJS1A_SG_EEENS5_IJSG_SB_EEEEEEENS4_39AutoVectorizingCopyWithAssumedAlignmentILi128EEENS4_14SM90_TMA_STOREES24_S26_S26_EEEvvEEEEvNT_6ParamsE:
        .type           _ZN7cutlass13device_kernelINS_4gemm6kernel13GemmUniversalIN4cute5tupleIJiiiiEEENS1_10collective13CollectiveMmaINS1_35MainloopSm100TmaUmmaWarpSpecializedILi3ELi2ELi4ENS5_IJNS4_1CILi1EEENSA_ILi2EEESB_EEEEENS5_IJNSA_ILi128EEENSA_ILi64EEESF_EEENS_12float_e5m2_tENS5_IJlSB_lEEESI_SJ_NS4_8TiledMMAINS4_8MMA_AtomIJNS4_10MMA_TraitsINS4_19SM100_MMA_F8F6F4_SSEJSI_SI_fSF_SG_NS4_17integral_constantINS4_4UMMA5MajorELSQ_0EEESR_NSO_INSP_7ScaleInELSS_0EEEST_EEEEEENS4_6LayoutINS5_IJSB_SB_SB_EEENS5_IJNSA_ILi0EEESY_SY_EEEEENS5_IJNS4_10UnderscoreES11_S11_EEEEENS4_23SM90_TMA_LOAD_MULTICASTENS4_14ComposedLayoutINS4_7SwizzleILi3ELi4ELi3EEENS4_18smem_ptr_flag_bitsILi8EEENSW_INS5_IJNSA_ILi8EEESF_EEENS5_IJSF_SB_EEEEEEEvNS4_8identityENS4_13SM90_TMA_LOADES1E_vS1F_EENS_8epilogue10collective18CollectiveEpilogueINS1I_23Sm100TmaWarpSpecializedILi1ELi1ELi64ELb0ELb0EEEJSH_NS5_IJNSW_ISF_SB_EENSW_ISG_SB_EEEEESI_SJ_SI_SJ_NS1I_6fusion15FusionCallbacksIS1M_NS1Q_17LinearCombinationISI_fSI_fLNS_15FloatRoundStyleE2EEESH_S1P_JEEENS4_5SM1004TMEM4LOAD26SM100_TMEM_LOAD_32dp32b64xES1G_NS15_INS16_ILi2ELi4ELi3EEES19_NSW_INS5_IJS1A_SG_EEENS5_IJSG_SB_EEEEEEENS4_39AutoVectorizingCopyWithAssumedAlignmentILi128EEENS4_14SM90_TMA_STOREES24_S26_S26_EEEvvEEEEvNT_6ParamsE,@function
        .size           _ZN7cutlass13device_kernelINS_4gemm6kernel13GemmUniversalIN4cute5tupleIJiiiiEEENS1_10collective13CollectiveMmaINS1_35MainloopSm100TmaUmmaWarpSpecializedILi3ELi2ELi4ENS5_IJNS4_1CILi1EEENSA_ILi2EEESB_EEEEENS5_IJNSA_ILi128EEENSA_ILi64EEESF_EEENS_12float_e5m2_tENS5_IJlSB_lEEESI_SJ_NS4_8TiledMMAINS4_8MMA_AtomIJNS4_10MMA_TraitsINS4_19SM100_MMA_F8F6F4_SSEJSI_SI_fSF_SG_NS4_17integral_constantINS4_4UMMA5MajorELSQ_0EEESR_NSO_INSP_7ScaleInELSS_0EEEST_EEEEEENS4_6LayoutINS5_IJSB_SB_SB_EEENS5_IJNSA_ILi0EEESY_SY_EEEEENS5_IJNS4_10UnderscoreES11_S11_EEEEENS4_23SM90_TMA_LOAD_MULTICASTENS4_14ComposedLayoutINS4_7SwizzleILi3ELi4ELi3EEENS4_18smem_ptr_flag_bitsILi8EEENSW_INS5_IJNSA_ILi8EEESF_EEENS5_IJSF_SB_EEEEEEEvNS4_8identityENS4_13SM90_TMA_LOADES1E_vS1F_EENS_8epilogue10collective18CollectiveEpilogueINS1I_23Sm100TmaWarpSpecializedILi1ELi1ELi64ELb0ELb0EEEJSH_NS5_IJNSW_ISF_SB_EENSW_ISG_SB_EEEEESI_SJ_SI_SJ_NS1I_6fusion15FusionCallbacksIS1M_NS1Q_17LinearCombinationISI_fSI_fLNS_15FloatRoundStyleE2EEESH_S1P_JEEENS4_5SM1004TMEM4LOAD26SM100_TMEM_LOAD_32dp32b64xES1G_NS15_INS16_ILi2ELi4ELi3EEES19_NSW_INS5_IJS1A_SG_EEENS5_IJSG_SB_EEEEEEENS4_39AutoVectorizingCopyWithAssumedAlignmentILi128EEENS4_14SM90_TMA_STOREES24_S26_S26_EEEvvEEEEvNT_6ParamsE,(.L_x_132 - _ZN7cutlass13device_kernelINS_4gemm6kernel13GemmUniversalIN4cute5tupleIJiiiiEEENS1_10collective13CollectiveMmaINS1_35MainloopSm100TmaUmmaWarpSpecializedILi3ELi2ELi4ENS5_IJNS4_1CILi1EEENSA_ILi2EEESB_EEEEENS5_IJNSA_ILi128EEENSA_ILi64EEESF_EEENS_12float_e5m2_tENS5_IJlSB_lEEESI_SJ_NS4_8TiledMMAINS4_8MMA_AtomIJNS4_10MMA_TraitsINS4_19SM100_MMA_F8F6F4_SSEJSI_SI_fSF_SG_NS4_17integral_constantINS4_4UMMA5MajorELSQ_0EEESR_NSO_INSP_7ScaleInELSS_0EEEST_EEEEEENS4_6LayoutINS5_IJSB_SB_SB_EEENS5_IJNSA_ILi0EEESY_SY_EEEEENS5_IJNS4_10UnderscoreES11_S11_EEEEENS4_23SM90_TMA_LOAD_MULTICASTENS4_14ComposedLayoutINS4_7SwizzleILi3ELi4ELi3EEENS4_18smem_ptr_flag_bitsILi8EEENSW_INS5_IJNSA_ILi8EEESF_EEENS5_IJSF_SB_EEEEEEEvNS4_8identityENS4_13SM90_TMA_LOADES1E_vS1F_EENS_8epilogue10collective18CollectiveEpilogueINS1I_23Sm100TmaWarpSpecializedILi1ELi1ELi64ELb0ELb0EEEJSH_NS5_IJNSW_ISF_SB_EENSW_ISG_SB_EEEEESI_SJ_SI_SJ_NS1I_6fusion15FusionCallbacksIS1M_NS1Q_17LinearCombinationISI_fSI_fLNS_15FloatRoundStyleE2EEESH_S1P_JEEENS4_5SM1004TMEM4LOAD26SM100_TMEM_LOAD_32dp32b64xES1G_NS15_INS16_ILi2ELi4ELi3EEES19_NSW_INS5_IJS1A_SG_EEENS5_IJSG_SB_EEEEEEENS4_39AutoVectorizingCopyWithAssumedAlignmentILi128EEENS4_14SM90_TMA_STOREES24_S26_S26_EEEvvEEEEvNT_6ParamsE)
        .other          _ZN7cutlass13device_kernelINS_4gemm6kernel13GemmUniversalIN4cute5tupleIJiiiiEEENS1_10collective13CollectiveMmaINS1_35MainloopSm100TmaUmmaWarpSpecializedILi3ELi2ELi4ENS5_IJNS4_1CILi1EEENSA_ILi2EEESB_EEEEENS5_IJNSA_ILi128EEENSA_ILi64EEESF_EEENS_12float_e5m2_tENS5_IJlSB_lEEESI_SJ_NS4_8TiledMMAINS4_8MMA_AtomIJNS4_10MMA_TraitsINS4_19SM100_MMA_F8F6F4_SSEJSI_SI_fSF_SG_NS4_17integral_constantINS4_4UMMA5MajorELSQ_0EEESR_NSO_INSP_7ScaleInELSS_0EEEST_EEEEEENS4_6LayoutINS5_IJSB_SB_SB_EEENS5_IJNSA_ILi0EEESY_SY_EEEEENS5_IJNS4_10UnderscoreES11_S11_EEEEENS4_23SM90_TMA_LOAD_MULTICASTENS4_14ComposedLayoutINS4_7SwizzleILi3ELi4ELi3EEENS4_18smem_ptr_flag_bitsILi8EEENSW_INS5_IJNSA_ILi8EEESF_EEENS5_IJSF_SB_EEEEEEEvNS4_8identityENS4_13SM90_TMA_LOADES1E_vS1F_EENS_8epilogue10collective18CollectiveEpilogueINS1I_23Sm100TmaWarpSpecializedILi1ELi1ELi64ELb0ELb0EEEJSH_NS5_IJNSW_ISF_SB_EENSW_ISG_SB_EEEEESI_SJ_SI_SJ_NS1I_6fusion15FusionCallbacksIS1M_NS1Q_17LinearCombinationISI_fSI_fLNS_15FloatRoundStyleE2EEESH_S1P_JEEENS4_5SM1004TMEM4LOAD26SM100_TMEM_LOAD_32dp32b64xES1G_NS15_INS16_ILi2ELi4ELi3EEES19_NSW_INS5_IJS1A_SG_EEENS5_IJSG_SB_EEEEEEENS4_39AutoVectorizingCopyWithAssumedAlignmentILi128EEENS4_14SM90_TMA_STOREES24_S26_S26_EEEvvEEEEvNT_6ParamsE,@"STO_CUDA_ENTRY STV_DEFAULT"
_ZN7cutlass13device_kernelINS_4gemm6kernel13GemmUniversalIN4cute5tupleIJiiiiEEENS1_10collective13CollectiveMmaINS1_35MainloopSm100TmaUmmaWarpSpecializedILi3ELi2ELi4ENS5_IJNS4_1CILi1EEENSA_ILi2EEESB_EEEEENS5_IJNSA_ILi128EEENSA_ILi64EEESF_EEENS_12float_e5m2_tENS5_IJlSB_lEEESI_SJ_NS4_8TiledMMAINS4_8MMA_AtomIJNS4_10MMA_TraitsINS4_19SM100_MMA_F8F6F4_SSEJSI_SI_fSF_SG_NS4_17integral_constantINS4_4UMMA5MajorELSQ_0EEESR_NSO_INSP_7ScaleInELSS_0EEEST_EEEEEENS4_6LayoutINS5_IJSB_SB_SB_EEENS5_IJNSA_ILi0EEESY_SY_EEEEENS5_IJNS4_10UnderscoreES11_S11_EEEEENS4_23SM90_TMA_LOAD_MULTICASTENS4_14ComposedLayoutINS4_7SwizzleILi3ELi4ELi3EEENS4_18smem_ptr_flag_bitsILi8EEENSW_INS5_IJNSA_ILi8EEESF_EEENS5_IJSF_SB_EEEEEEEvNS4_8identityENS4_13SM90_TMA_LOADES1E_vS1F_EENS_8epilogue10collective18CollectiveEpilogueINS1I_23Sm100TmaWarpSpecializedILi1ELi1ELi64ELb0ELb0EEEJSH_NS5_IJNSW_ISF_SB_EENSW_ISG_SB_EEEEESI_SJ_SI_SJ_NS1I_6fusion15FusionCallbacksIS1M_NS1Q_17LinearCombinationISI_fSI_fLNS_15FloatRoundStyleE2EEESH_S1P_JEEENS4_5SM1004TMEM4LOAD26SM100_TMEM_LOAD_32dp32b64xES1G_NS15_INS16_ILi2ELi4ELi3EEES19_NSW_INS5_IJS1A_SG_EEENS5_IJSG_SB_EEEEEEENS4_39AutoVectorizingCopyWithAssumedAlignmentILi128EEENS4_14SM90_TMA_STOREES24_S26_S26_EEEvvEEEEvNT_6ParamsE:
[----:B------:R-:W1:Y:S01]  /*0000*/  LDC R1, c[0x0][0x37c] ;  /* 0x0000df00ff017b82 */ /* 0x000e620000000800 */
[----:B------:R-:W2:Y:S01]  /*0010*/  S2R R131, SR_TID.X ;  /* 0x0000000000837919 */ /* 0x000ea20000002100 */
[----:B------:R-:W3:Y:S01]  /*0020*/  LDCU.64 UR8, c[0x0][0x890] ;  /* 0x00011200ff0877ac */ /* 0x000ee20008000a00 */
[----:B------:R-:W-:Y:S02]  /*0030*/  PRMT R141, RZ, 0x7610, R141 ;  /* 0x00007610ff8d7816 */ /* 0x000fe4000000008d */
[----:B------:R-:W-:Y:S01]  /*0040*/  ELECT P3, URZ, PT ;  /* 0x0000000000ff782f */ /* 0x000fe20003860000 */
[----:B---3--:R-:W-:-:S04]  /*0050*/  UISETP.NE.U32.AND UP0, UPT, UR8, URZ, UPT ;  /* 0x000000ff0800728c */ /* 0x008fc8000bf05070 */
[----:B------:R-:W-:Y:S01]  /*0060*/  UISETP.NE.AND.EX UP0, UPT, UR9, URZ, UPT, UP0 ;  /* 0x000000ff0900728c */ /* 0x000fe2000bf05300 */
[----:B--2---:R-:W-:-:S05]  /*0070*/  SHF.R.U32.HI R142, RZ, 0x5, R131 ;  /* 0x00000005ff8e7819 */ /* 0x004fca0000011683 */
[----:B------:R-:W2:Y:S02]  /*0080*/  SHFL.IDX PT, R0, R142, RZ, 0x1f ;  /* 0x00001fff8e007589 */ /* 0x000ea400000e0000 */
[----:B--2---:R-:W-:Y:S01]  /*0090*/  R2UR UR22, R0 ;  /* 0x00000000001672ca */ /* 0x004fe200000e0000 */
[----:B-1----:R-:W-:-:S14]  /*00a0*/  BRA.U UP0, `(.L_x_0) ;  /* 0x0000000100307547 */ /* 0x002fdc000b800000 */
[----:B------:R-:W1:Y:S02]  /*00b0*/  LDCU.64 UR4, c[0x0][0x888] ;  /* 0x00011100ff0477ac */ /* 0x000e640008000a00 */
[----:B-1----:R-:W-:-:S04]  /*00c0*/  UISETP.NE.U32.AND UP0, UPT, UR4, URZ, UPT ;  /* 0x000000ff0400728c */ /* 0x002fc8000bf05070 */
[----:B------:R-:W-:-:S09]  /*00d0*/  UISETP.NE.AND.EX UP0, UPT, UR5, URZ, UPT, UP0 ;  /* 0x000000ff0500728c */ /* 0x000fd2000bf05300 */
[----:B------:R-:W-:Y:S05]  /*00e0*/  BRA.U !UP0, `(.L_x_1) ;  /* 0x0000000108147547 */ /* 0x000fea000b800000 */
[----:B------:R-:W1:Y:S01]  /*00f0*/  LDC.64 R2, c[0x0][0x888] ;  /* 0x00022200ff027b82 */ /* 0x000e620000000a00 */
[----:B------:R-:W1:Y:S02]  /*0100*/  LDCU.64 UR4, c[0x0][0x358] ;  /* 0x00006b00ff0477ac */ /* 0x000e640008000a00 */
[----:B-1----:R1:W5:Y:S01]  /*0110*/  LDG.E R71, desc[UR4][R2.64] ;  /* 0x0000000402477981 */ /* 0x002362000c1e1900 */
[----:B------:R-:W-:Y:S01]  /*0120*/  HFMA2 R141, -RZ, RZ, 0, 5.9604644775390625e-08 ;  /* 0x00000001ff8d7431 */ /* 0x000fe200000001ff */
[----:B------:R-:W-:Y:S05]  /*0130*/  BRA `(.L_x_0) ;  /* 0x00000000000c7947 */ /* 0x000fea0003800000 */
.L_x_1:
[----:B------:R-:W1:Y:S01]  /*0140*/  LDCU UR4, c[0x0][0x880] ;  /* 0x00011000ff0477ac */ /* 0x000e620008000800 */
[----:B------:R-:W-:Y:S01]  /*0150*/  HFMA2 R141, -RZ, RZ, 0, 5.9604644775390625e-08 ;  /* 0x00000001ff8d7431 */ /* 0x000fe200000001ff */
[----:B-1----:R-:W-:-:S07]  /*0160*/  MOV R71, UR4 ;  /* 0x0000000400477c02 */ /* 0x002fce0008000f00 */
.L_x_0:
[----:B------:R-:W2:Y:S02]  /*0170*/  LDCU.64 UR4, c[0x0][0x8b0] ;  /* 0x00011600ff0477ac */ /* 0x000ea40008000a00 */
[----:B--2---:R-:W-:-:S04]  /*0180*/  UISETP.NE.U32.AND UP0, UPT, UR4, URZ, UPT ;  /* 0x000000ff0400728c */ /* 0x004fc8000bf05070 */
[----:B------:R-:W-:-:S09]  /*0190*/  UISETP.NE.AND.EX UP0, UPT, UR5, URZ, UPT, UP0 ;  /* 0x000000ff0500728c */ /* 0x000fd2000bf05300 */
[----:B------:R-:W-:Y:S05]  /*01a0*/  BRA.U UP0, `(.L_x_2) ;  /* 0x0000000100287547 */ /* 0x000fea000b800000 */
[----:B------:R-:W2:Y:S02]  /*01b0*/  LDCU.64 UR4, c[0x0][0x8a8] ;  /* 0x00011500ff0477ac */ /* 0x000ea40008000a00 */
[----:B--2---:R-:W-:-:S04]  /*01c0*/  UISETP.NE.U32.AND UP0, UPT, UR4, URZ, UPT ;  /* 0x000000ff0400728c */ /* 0x004fc8000bf05070 */
[----:B------:R-:W-:-:S09]  /*01d0*/  UISETP.NE.AND.EX UP0, UPT, UR5, URZ, UPT, UP0 ;  /* 0x000000ff0500728c */ /* 0x000fd2000bf05300 */
[----:B------:R-:W-:Y:S05]  /*01e0*/  BRA.U !UP0, `(.L_x_3) ;  /* 0x0000000108107547 */ /* 0x000fea000b800000 */
[----:B-1----:R-:W1:Y:S01]  /*01f0*/  LDC.64 R2, c[0x0][0x8a8] ;  /* 0x00022a00ff027b82 */ /* 0x002e620000000a00 */
[----:B------:R-:W1:Y:S02]  /*0200*/  LDCU.64 UR4, c[0x0][0x358] ;  /* 0x00006b00ff0477ac */ /* 0x000e640008000a00 */
[----:B-1----:R2:W5:Y:S01]  /*0210*/  LDG.E R70, desc[UR4][R2.64] ;  /* 0x0000000402467981 */ /* 0x002562000c1e1900 */
[----:B------:R-:W-:Y:S05]  /*0220*/  BRA `(.L_x_2) ;  /* 0x0000000000087947 */ /* 0x000fea0003800000 */
.L_x_3:
[----:B------:R-:W2:Y:S02]  /*0230*/  LDCU UR4, c[0x0][0x8a0] ;  /* 0x00011400ff0477ac */ /* 0x000ea40008000800 */
[----:B--2---:R-:W-:Y:S02]  /*0240*/  MOV R70, UR4 ;  /* 0x0000000400467c02 */ /* 0x004fe40008000f00 */
.L_x_2:
[----:B------:R-:W-:Y:S01]  /*0250*/  IMAD.U32 R0, RZ, RZ, UR22 ;  /* 0x00000016ff007e24 */ /* 0x000fe2000f8e00ff */
[----:B------:R-:W-:Y:S04]  /*0260*/  BSSY.RECONVERGENT B0, `(.L_x_4) ;  /* 0x000000c000007945 */ /* 0x000fe80003800200 */
[C---:B------:R-:W-:Y:S02]  /*0270*/  ISETP.NE.OR P1, PT, R0.reuse, 0x1, !P3 ;  /* 0x000000010000780c */ /* 0x040fe40005f25670 */
[----:B------:R-:W-:-:S11]  /*0280*/  ISETP.NE.OR P0, PT, R0, 0x3, !P3 ;  /* 0x000000030000780c */ /* 0x000fd60005f05670 */
[----:B------:R-:W-:Y:S05]  /*0290*/  @P1 BRA `(.L_x_5) ;  /* 0x0000000000201947 */ /* 0x000fea0003800000 */
[----:B------:R-:W3:Y:S02]  /*02a0*/  LDCU.64 UR4, c[0x0][0x348] ;  /* 0x00006900ff0477ac */ /* 0x000ee40008000a00 */
[----:B---3--:R-:W-:Y:S02]  /*02b0*/  UIADD3 UR6, UP1, UPT, UR4, 0x80, URZ ;  /* 0x0000008004067890 */ /* 0x008fe4000ff3e0ff */
[----:B------:R-:W-:Y:S02]  /*02c0*/  UIADD3 UR4, UP0, UPT, UR4, 0x180, URZ ;  /* 0x0000018004047890 */ /* 0x000fe4000ff1e0ff */
[----:B------:R-:W-:Y:S02]  /*02d0*/  UIADD3.X UR7, UPT, UPT, URZ, UR5, URZ, UP1, !UPT ;  /* 0x00000005ff077290 */ /* 0x000fe40008ffe4ff */
[----:B------:R-:W-:-:S07]  /*02e0*/  UIADD3.X UR5, UPT, UPT, URZ, UR5, URZ, UP0, !UPT ;  /* 0x00000005ff057290 */ /* 0x000fce00087fe4ff */
[----:B------:R3:W-:Y:S02]  /*02f0*/  UTMACCTL.PF [UR6] ;  /* 0x00000000060079b9 */ /* 0x0007e40008040000 */
[----:B------:R3:W-:Y:S02]  /*0300*/  UTMACCTL.PF [UR4] ;  /* 0x00000000040079b9 */ /* 0x0007e40008040000 */
[----:B---3--:R-:W-:Y:S01]  /*0310*/  NOP ;  /* 0x0000000000007918 */ /* 0x008fe20000000000 */
.L_x_5:
[----:B------:R-:W-:Y:S05]  /*0320*/  BSYNC.RECONVERGENT B0 ;  /* 0x0000000000007941 */ /* 0x000fea0003800200 */
.L_x_4:
[----:B------:R-:W-:Y:S04]  /*0330*/  BSSY.RECONVERGENT B0, `(.L_x_6) ;  /* 0x000000a000007945 */ /* 0x000fe80003800200 */
        /* <DEDUP_REMOVED lines=9> */
.L_x_7:
[----:B------:R-:W-:Y:S05]  /*03d0*/  BSYNC.RECONVERGENT B0 ;  /* 0x0000000000007941 */ /* 0x000fea0003800200 */
.L_x_6:
[----:B------:R-:W3:Y:S01]  /*03e0*/  LDCU.64 UR4, c[0x0][0x888] ;  /* 0x00011100ff0477ac */ /* 0x000ee20008000a00 */
[----:B------:R-:W-:Y:S02]  /*03f0*/  UISETP.EQ.U32.AND UP1, UPT, UR8, URZ, UPT ;  /* 0x000000ff0800728c */ /* 0x000fe4000bf22070 */
[----:B------:R-:W-:Y:S02]  /*0400*/  UPLOP3.LUT UP3, UPT, UPT, UPT, UPT, 0x80, 0x8 ;  /* 0x000000000008789c */ /* 0x000fe40003f6f070 */
[----:B---3--:R-:W-:-:S04]  /*0410*/  UISETP.NE.U32.AND UP0, UPT, UR4, URZ, UPT ;  /* 0x000000ff0400728c */ /* 0x008fc8000bf05070 */
[----:B------:R-:W-:-:S04]  /*0420*/  UISETP.NE.AND.EX UP0, UPT, UR5, URZ, UPT, UP0 ;  /* 0x000000ff0500728c */ /* 0x000fc8000bf05300 */
[----:B------:R-:W-:-:S04]  /*0430*/  UISETP.EQ.OR.EX UP2, UPT, UR9, URZ, !UP0, UP1 ;  /* 0x000000ff0900728c */ /* 0x000fc8000c742710 */
[----:B------:R-:W-:-:S05]  /*0440*/  UP2UR UR60, UPR, URZ, 0x4 ;  /* 0x00000004ff3c7883 */ /* 0x000fca0008000000 */
[----:B------:R-:W-:Y:S07]  /*0450*/  BRA.U !UP2, `(.L_x_8) ;  /* 0x000000010a207547 */ /* 0x000fee000b800000 */
[----:B------:R-:W-:Y:S01]  /*0460*/  UISETP.NE.U32.AND UP1, UPT, UR8, URZ, UPT ;  /* 0x000000ff0800728c */ /* 0x000fe2000bf25070 */
[----:B-----5:R-:W-:Y:S01]  /*0470*/  FSETP.NEU.AND P0, PT, R71, RZ, PT ;  /* 0x000000ff4700720b */ /* 0x020fe20003f0d000 */
[----:B------:R-:W-:Y:S02]  /*0480*/  USEL UR4, URZ, 0xffffffff, UP0 ;  /* 0xffffffffff047887 */ /* 0x000fe40008000000 */
[----:B------:R-:W-:-:S10]  /*0490*/  UISETP.NE.AND.EX UP1, UPT, UR9, URZ, UPT, UP1 ;  /* 0x000000ff0900728c */ /* 0x000fd4000bf25310 */
[----:B------:R-:W-:Y:S01]  /*04a0*/  VOTEU.ANY UP0, P0 ;  /* 0x0000000000ff7886 */ /* 0x000fe20000000100 */
[----:B------:R-:W-:-:S04]  /*04b0*/  @!UP1 USEL UR4, URZ, 0xffffffff, UP0 ;  /* 0xffffffffff049887 */ /* 0x000fc80008000000 */
[----:B------:R-:W-:-:S04]  /*04c0*/  ULOP3.LUT UR4, UR4, 0x1, URZ, 0xc0, !UPT ;  /* 0x0000000104047892 */ /* 0x000fc8000f8ec0ff */
[----:B------:R-:W-:-:S11]  /*04d0*/  UISETP.NE.U32.AND UP3, UPT, UR4, 0x1, UPT ;  /* 0x000000010400788c */ /* 0x000fd6000bf65070 */
.L_x_8:
[----:B-12---:R-:W1:Y:S01]  /*04e0*/  SHFL.IDX PT, R2, R142, RZ, 0x1f ;  /* 0x00001fff8e027589 */ /* 0x006e6200000e0000 */
[----:B------:R-:W-:-:S04]  /*04f0*/  UISETP.NE.AND UP0, UPT, UR22, 0x2, UPT ;  /* 0x000000021600788c */ /* 0x000fc8000bf05270 */
[----:B------:R-:W-:Y:S01]  /*0500*/  USEL UR34, URZ, 0x1, UP0 ;  /* 0x00000001ff227887 */ /* 0x000fe20008000000 */
[----:B-1----:R-:W-:-:S13]  /*0510*/  ISETP.NE.AND P0, PT, R2, RZ, PT ;  /* 0x000000ff0200720c */ /* 0x002fda0003f05270 */
[----:B------:R-:W-:Y:S05]  /*0520*/  @P0 BRA `(.L_x_9) ;  /* 0x0000000000500947 */ /* 0x000fea0003800000 */
[----:B------:R-:W1:Y:S01]  /*0530*/  S2UR UR4, SR_CgaCtaId ;  /* 0x00000000000479c3 */ /* 0x000e620000008800 */
[----:B------:R-:W-:Y:S01]  /*0540*/  UMOV UR5, 0x400 ;  /* 0x0000040000057882 */ /* 0x000fe20000000000 */
[----:B------:R-:W-:Y:S01]  /*0550*/  UMOV UR8, 0x1 ;  /* 0x0000000100087882 */ /* 0x000fe20000000000 */
[----:B------:R-:W-:Y:S01]  /*0560*/  UMOV UR6, 0x2 ;  /* 0x0000000200067882 */ /* 0x000fe20000000000 */
[----:B------:R-:W-:-:S04]  /*0570*/  UIADD3 UR8, UPT, UPT, -UR8, 0x100000, URZ ;  /* 0x0010000008087890 */ /* 0x000fc8000fffe1ff */
[----:B------:R-:W-:Y:S02]  /*0580*/  USHF.L.U32 UR9, UR8, 0xb, URZ ;  /* 0x0000000b08097899 */ /* 0x000fe400080006ff */
[----:B------:R-:W-:Y:S02]  /*0590*/  USHF.L.U32 UR8, UR8, 0x1, URZ ;  /* 0x0000000108087899 */ /* 0x000fe400080006ff */
[----:B------:R-:W-:-:S04]  /*05a0*/  UIADD3 UR6, UPT, UPT, -UR6, 0x100000, URZ ;  /* 0x0010000006067890 */ /* 0x000fc8000fffe1ff */
[----:B------:R-:W-:Y:S02]  /*05b0*/  USHF.L.U32 UR7, UR6, 0xb, URZ ;  /* 0x0000000b06077899 */ /* 0x000fe400080006ff */
[----:B------:R-:W-:Y:S01]  /*05c0*/  USHF.L.U32 UR6, UR6, 0x1, URZ ;  /* 0x0000000106067899 */ /* 0x000fe200080006ff */
[----:B------:R-:W-:Y:S01]  /*05d0*/  ELECT P0, URZ, PT ;  /* 0x0000000000ff782f */ /* 0x000fe20003800000 */
[----:B-1----:R-:W-:Y:S01]  /*05e0*/  ULEA UR4, UR4, UR5, 0x18 ;  /* 0x0000000504047291 */ /* 0x002fe2000f8ec0ff */
[----:B------:R-:W1:Y:S11]  /*05f0*/  FENCE.VIEW.ASYNC.S ;  /* 0x00000000000073c6 */ /* 0x000e760000000000 */
[----:B-1----:R1:W2:Y:S01]  /*0600*/  SYNCS.EXCH.64 URZ, [UR4], UR8 ;  /* 0x0000000804ff75b2 */ /* 0x0022a20008000100 */
[----:B------:R1:W3:Y:S01]  /*0610*/  SYNCS.EXCH.64 URZ, [UR4+0x18], UR6 ;  /* 0x0000180604ff75b2 */ /* 0x0002e20008000100 */
[----:B------:R1:W4:Y:S01]  /*0620*/  SYNCS.EXCH.64 URZ, [UR4+0x8], UR8 ;  /* 0x0000080804ff75b2 */ /* 0x0003220008000100 */
[----:B------:R1:W1:Y:S01]  /*0630*/  SYNCS.EXCH.64 URZ, [UR4+0x20], UR6 ;  /* 0x0000200604ff75b2 */ /* 0x0002620008000100 */
[----:B------:R1:W1:Y:S01]  /*0640*/  SYNCS.EXCH.64 URZ, [UR4+0x10], UR8 ;  /* 0x0000100804ff75b2 */ /* 0x0002620008000100 */
[----:B------:R1:W1:Y:S01]  /*0650*/  SYNCS.EXCH.64 URZ, [UR4+0x28], UR6 ;  /* 0x0000280604ff75b2 */ /* 0x0002620008000100 */
[----:B------:R-:W-:Y:S01]  /*0660*/  NOP ;  /* 0x0000000000007918 */ /* 0x000fe20000000000 */
.L_x_9:
[----:B------:R-:W2:Y:S01]  /*0670*/  SHFL.IDX PT, R2, R142, RZ, 0x1f ;  /* 0x00001fff8e027589 */ /* 0x000ea200000e0000 */
[----:B------:R-:W-:Y:S01]  /*0680*/  NOP ;  /* 0x0000000000007918 */ /* 0x000fe20000000000 */
[----:B--2---:R-:W-:-:S13]  /*0690*/  ISETP.NE.AND P0, PT, R2, 0x1, PT ;  /* 0x000000010200780c */ /* 0x004fda0003f05270 */
[----:B------:R-:W-:Y:S05]  /*06a0*/  @P0 BRA `(.L_x_10) ;  /* 0x0000000000400947 */ /* 0x000fea0003800000 */
[----:B-1----:R-:W1:Y:S01]  /*06b0*/  S2UR UR4, SR_CgaCtaId ;  /* 0x00000000000479c3 */ /* 0x002e620000008800 */
        /* <DEDUP_REMOVED lines=12> */
[----:B-1----:R2:W1:Y:S01]  /*0780*/  SYNCS.EXCH.64 URZ, [UR4+0x30], UR8 ;  /* 0x0000300804ff75b2 */ /* 0x0024620008000100 */
[----:B------:R2:W1:Y:S02]  /*0790*/  SYNCS.EXCH.64 URZ, [UR4+0x38], UR6 ;  /* 0x0000380604ff75b2 */ /* 0x0004640008000100 */
[----:B--2---:R-:W-:Y:S01]  /*07a0*/  NOP ;  /* 0x0000000000007918 */ /* 0x004fe20000000000 */
.L_x_10:
[----:B------:R-:W2:Y:S01]  /*07b0*/  SHFL.IDX PT, R2, R142, RZ, 0x1f ;  /* 0x00001fff8e027589 */ /* 0x000ea200000e0000 */
[----:B------:R-:W-:Y:S01]  /*07c0*/  NOP ;  /* 0x0000000000007918 */ /* 0x000fe20000000000 */
[----:B--2---:R-:W-:-:S13]  /*07d0*/  ISETP.NE.AND P0, PT, R2, 0x3, PT ;  /* 0x000000030200780c */ /* 0x004fda0003f05270 */
[----:B------:R-:W-:Y:S05]  /*07e0*/  @P0 BRA `(.L_x_11) ;  /* 0x0000000000300947 */ /* 0x000fea0003800000 */
[----:B-1----:R-:W1:Y:S01]  /*07f0*/  S2UR UR6, SR_CgaCtaId ;  /* 0x00000000000679c3 */ /* 0x002e620000008800 */
[----:B------:R-:W-:Y:S01]  /*0800*/  UMOV UR4, 0x400 ;  /* 0x0000040000047882 */ /* 0x000fe20000000000 */
[----:B------:R-:W-:Y:S01]  /*0810*/  UMOV UR5, 0x20 ;  /* 0x0000002000057882 */ /* 0x000fe20000000000 */
[----:B------:R-:W-:Y:S01]  /*0820*/  ELECT P0, URZ, PT ;  /* 0x0000000000ff782f */ /* 0x000fe20003800000 */
[----:B-1----:R-:W-:Y:S02]  /*0830*/  ULEA UR6, UR6, UR4, 0x18 ;  /* 0x0000000406067291 */ /* 0x002fe4000f8ec0ff */
[----:B------:R-:W-:-:S04]  /*0840*/  UIADD3 UR4, UPT, UPT, -UR5, 0x100000, URZ ;  /* 0x0010000005047890 */ /* 0x000fc8000fffe1ff */
[----:B------:R-:W-:Y:S02]  /*0850*/  USHF.L.U32 UR5, UR4, 0xb, URZ ;  /* 0x0000000b04057899 */ /* 0x000fe400080006ff */
[----:B------:R-:W-:Y:S01]  /*0860*/  USHF.L.U32 UR4, UR4, 0x1, URZ ;  /* 0x0000000104047899 */ /* 0x000fe200080006ff */
[----:B------:R-:W1:Y:S11]  /*0870*/  FENCE.VIEW.ASYNC.S ;  /* 0x00000000000073c6 */ /* 0x000e760000000000 */
[----:B-1----:R2:W1:Y:S01]  /*0880*/  SYNCS.EXCH.64 URZ, [UR6+0x40], UR4 ;  /* 0x0000400406ff75b2 */ /* 0x0024620008000100 */
[----:B------:R2:W1:Y:S02]  /*0890*/  SYNCS.EXCH.64 URZ, [UR6+0x48], UR4 ;  /* 0x0000480406ff75b2 */ /* 0x0004640008000100 */
[----:B--2---:R-:W-:Y:S01]  /*08a0*/  NOP ;  /* 0x0000000000007918 */ /* 0x004fe20000000000 */
.L_x_11:
[----:B------:R-:W2:Y:S01]  /*08b0*/  SHFL.IDX PT, R2, R142, RZ, 0x1f ;  /* 0x00001fff8e027589 */ /* 0x000ea200000e0000 */
[----:B------:R-:W-:Y:S01]  /*08c0*/  NOP ;  /* 0x0000000000007918 */ /* 0x000fe20000000000 */
[----:B--2---:R-:W-:-:S13]  /*08d0*/  ISETP.NE.AND P0, PT, R2, 0x4, PT ;  /* 0x000000040200780c */ /* 0x004fda0003f05270 */
[----:B------:R-:W-:Y:S05]  /*08e0*/  @P0 BRA `(.L_x_12) ;  /* 0x00000000004c0947 */ /* 0x000fea0003800000 */
[----:B-1----:R-:W1:Y:S01]  /*08f0*/  S2UR UR6, SR_CgaCtaId ;  /* 0x00000000000679c3 */ /* 0x002e620000008800 */
[----:B------:R-:W-:Y:S01]  /*0900*/  UMOV UR4, 0x1e0 ;  /* 0x000001e000047882 */ /* 0x000fe20000000000 */
[----:B------:R-:W-:Y:S01]  /*0910*/  UMOV UR5, 0x400 ;  /* 0x0000040000057882 */ /* 0x000fe20000000000 */
[----:B------:R-:W-:Y:S01]  /*0920*/  USEL UR4, UR4, 0x1a0, UP3 ;  /* 0x000001a004047887 */ /* 0x000fe20009800000 */
[----:B------:R-:W-:Y:S01]  /*0930*/  UMOV UR8, 0x1 ;  /* 0x0000000100087882 */ /* 0x000fe20000000000 */
[----:B------:R-:W-:Y:S01]  /*0940*/  ELECT P0, URZ, PT ;  /* 0x0000000000ff782f */ /* 0x000fe20003800000 */
[----:B------:R-:W-:-:S04]  /*0950*/  UIADD3 UR8, UPT, UPT, -UR8, 0x100000, URZ ;  /* 0x0010000008087890 */ /* 0x000fc8000fffe1ff */
[----:B------:R-:W-:Y:S02]  /*0960*/  USHF.L.U32 UR9, UR8, 0xb, URZ ;  /* 0x0000000b08097899 */ /* 0x000fe400080006ff */
[----:B------:R-:W-:Y:S02]  /*0970*/  USHF.L.U32 UR8, UR8, 0x1, URZ ;  /* 0x0000000108087899 */ /* 0x000fe400080006ff */
[----:B-1----:R-:W-:Y:S02]  /*0980*/  ULEA UR6, UR6, UR5, 0x18 ;  /* 0x0000000506067291 */ /* 0x002fe4000f8ec0ff */
[----:B------:R-:W-:-:S04]  /*0990*/  UIADD3 UR4, UPT, UPT, -UR4, 0x100000, URZ ;  /* 0x0010000004047890 */ /* 0x000fc8000fffe1ff */
[----:B------:R-:W-:Y:S02]  /*09a0*/  USHF.L.U32 UR5, UR4, 0xb, URZ ;  /* 0x0000000b04057899 */ /* 0x000fe400080006ff */
[----:B------:R-:W-:Y:S01]  /*09b0*/  USHF.L.U32 UR4, UR4, 0x1, URZ ;  /* 0x0000000104047899 */ /* 0x000fe200080006ff */
[----:B------:R-:W1:Y:S03]  /*09c0*/  FENCE.VIEW.ASYNC.S ;  /* 0x00000000000073c6 */ /* 0x000e660000000000 */
[----:B-1----:R2:W1:Y:S08]  /*09d0*/  SYNCS.EXCH.64 URZ, [UR6+0x50], UR8 ;  /* 0x0000500806ff75b2 */ /* 0x0024700008000100 */
[----:B------:R2:W1:Y:S01]  /*09e0*/  SYNCS.EXCH.64 URZ, [UR6+0x60], UR4 ;  /* 0x0000600406ff75b2 */ /* 0x0004620008000100 */
[----:B------:R2:W1:Y:S01]  /*09f0*/  SYNCS.EXCH.64 URZ, [UR6+0x58], UR8 ;  /* 0x0000580806ff75b2 */ /* 0x0004620008000100 */
[----:B------:R2:W1:Y:S02]  /*0a00*/  SYNCS.EXCH.64 URZ, [UR6+0x68], UR4 ;  /* 0x0000680406ff75b2 */ /* 0x0004640008000100 */
[----:B--2---:R-:W-:Y:S01]  /*0a10*/  NOP ;  /* 0x0000000000007918 */ /* 0x004fe20000000000 */
.L_x_12:
        /* <DEDUP_REMOVED lines=18> */
[----:B------:R2:W1:Y:S01]  /*0b40*/  SYNCS.EXCH.64 URZ, [UR4+0x90], UR6 ;  /* 0x0000900604ff75b2 */ /* 0x0004620008000100 */
[----:B------:R2:W1:Y:S01]  /*0b50*/  SYNCS.EXCH.64 URZ, [UR4+0x78], UR8 ;  /* 0x0000780804ff75b2 */ /* 0x0004620008000100 */
[----:B------:R2:W1:Y:S01]  /*0b60*/  SYNCS.EXCH.64 URZ, [UR4+0x98], UR6 ;  /* 0x0000980604ff75b2 */ /* 0x0004620008000100 */
[----:B------:R2:W1:Y:S01]  /*0b70*/  SYNCS.EXCH.64 URZ, [UR4+0x80], UR8 ;  /* 0x0000800804ff75b2 */ /* 0x0004620008000100 */
[----:B------:R2:W1:Y:S01]  /*0b80*/  SYNCS.EXCH.64 URZ, [UR4+0xa0], UR6 ;  /* 0x0000a00604ff75b2 */ /* 0x0004620008000100 */
[----:B------:R2:W1:Y:S01]  /*0b90*/  SYNCS.EXCH.64 URZ, [UR4+0x88], UR8 ;  /* 0x0000880804ff75b2 */ /* 0x0004620008000100 */
[----:B------:R2:W1:Y:S02]  /*0ba0*/  SYNCS.EXCH.64 URZ, [UR4+0xa8], UR6 ;  /* 0x0000a80604ff75b2 */ /* 0x0004640008000100 */
[----:B--2---:R-:W-:Y:S01]  /*0bb0*/  NOP ;  /* 0x0000000000007918 */ /* 0x004fe20000000000 */
.L_x_13:
[----:B------:R-:W2:Y:S01]  /*0bc0*/  SHFL.IDX PT, R2, R142, RZ, 0x1f ;  /* 0x00001fff8e027589 */ /* 0x000ea200000e0000 */
[----:B------:R-:W1:Y:S01]  /*0bd0*/  S2UR UR61, SR_CgaCtaId ;  /* 0x00000000003d79c3 */ /* 0x000e620000008800 */
[----:B------:R-:W-:Y:S01]  /*0be0*/  NOP ;  /* 0x0000000000007918 */ /* 0x000fe20000000000 */
[----:B--2---:R-:W-:-:S13]  /*0bf0*/  ISETP.NE.AND P0, PT, R2, 0x3, PT ;  /* 0x000000030200780c */ /* 0x004fda0003f05270 */
[----:B-1----:R-:W-:Y:S05]  /*0c00*/  @P0 BRA `(.L_x_14) ;  /* 0x0000000000340947 */ /* 0x002fea0003800000 */
[----:B------:R-:W-:Y:S01]  /*0c10*/  UMOV UR4, 0x400 ;  /* 0x0000040000047882 */ /* 0x000fe20000000000 */
[----:B------:R-:W-:Y:S01]  /*0c20*/  UMOV UR6, 0x20 ;  /* 0x0000002000067882 */ /* 0x000fe20000000000 */
[----:B------:R-:W-:Y:S02]  /*0c30*/  ULEA UR4, UR61, UR4, 0x18 ;  /* 0x000000043d047291 */ /* 0x000fe4000f8ec0ff */
[----:B------:R-:W-:-:S04]  /*0c40*/  UIADD3 UR6, UPT, UPT, -UR6, 0x100000, URZ ;  /* 0x0010000006067890 */ /* 0x000fc8000fffe1ff */
[----:B------:R-:W-:Y:S02]  /*0c50*/  USHF.L.U32 UR7, UR6, 0xb, URZ ;  /* 0x0000000b06077899 */ /* 0x000fe400080006ff */
[----:B------:R-:W-:Y:S01]  /*0c60*/  USHF.L.U32 UR6, UR6, 0x1, URZ ;  /* 0x0000000106067899 */ /* 0x000fe200080006ff */
[----:B------:R-:W-:Y:S01]  /*0c70*/  ELECT P0, URZ, PT ;  /* 0x0000000000ff782f */ /* 0x000fe20003800000 */
[----:B------:R-:W1:Y:S10]  /*0c80*/  FENCE.VIEW.ASYNC.S ;  /* 0x00000000000073c6 */ /* 0x000e740000000000 */
[----:B-1----:R1:W2:Y:S01]  /*0c90*/  SYNCS.EXCH.64 URZ, [UR4+0xb0], UR6 ;  /* 0x0000b00604ff75b2 */ /* 0x0022a20008000100 */
[----:B------:R1:W1:Y:S01]  /*0ca0*/  SYNCS.EXCH.64 URZ, [UR4+0xc0], UR6 ;  /* 0x0000c00604ff75b2 */ /* 0x0002620008000100 */
[----:B------:R1:W1:Y:S01]  /*0cb0*/  SYNCS.EXCH.64 URZ, [UR4+0xb8], UR6 ;  /* 0x0000b80604ff75b2 */ /* 0x0002620008000100 */
[----:B------:R1:W1:Y:S01]  /*0cc0*/  SYNCS.EXCH.64 URZ, [UR4+0xc8], UR6 ;  /* 0x0000c80604ff75b2 */ /* 0x0002620008000100 */
[----:B------:R-:W-:Y:S01]  /*0cd0*/  NOP ;  /* 0x0000000000007918 */ /* 0x000fe20000000000 */
.L_x_14:
[----:B-1----:R-:W1:Y:S01]  /*0ce0*/  LDCU UR4, c[0x0][0x36c] ;  /* 0x00006d80ff0477ac */ /* 0x002e620008000800 */
[----:B------:R-:W-:Y:S01]  /*0cf0*/  ISETP.NE.OR P3, PT, R0, 0x2, !P3 ;  /* 0x000000020000780c */ /* 0x000fe20005f65670 */
[----:B------:R-:W-:Y:S01]  /*0d00*/  NOP ;  /* 0x0000000000007918 */ /* 0x000fe20000000000 */
[----:B------:R-:W-:Y:S01]  /*0d10*/  LOP3.LUT R0, R131, 0x1f, RZ, 0xc0, !PT ;  /* 0x0000001f83007812 */ /* 0x000fe200078ec0ff */
[----:B------:R-:W-:Y:S02]  /*0d20*/  UISETP.NE.AND UP4, UPT, UR22, URZ, UPT ;  /* 0x000000ff1600728c */ /* 0x000fe4000bf85270 */
[----:B-1----:R-:W-:-:S09]  /*0d30*/  UISETP.EQ.U32.AND UP5, UPT, UR4, 0x1, UPT ;  /* 0x000000010400788c */ /* 0x002fd2000bfa2070 */
[----:B------:R-:W-:Y:S05]  /*0d40*/  BRA.U !UP5, `(.L_x_15) ;  /* 0x000000010d087547 */ /* 0x000fea000b800000 */
[----:B--234-:R-:W-:Y:S01]  /*0d50*/  UCGABAR_ARV ;  /* 0x00000000000079c7 */ /* 0x01cfe20008000000 */
[----:B------:R-:W-:Y:S05]  /*0d60*/  BRA `(.L_x_16) ;  /* 0x0000000000047947 */ /* 0x000fea0003800000 */
.L_x_15:
[----:B--234-:R-:W-:Y:S01]  /*0d70*/  NOP ;  /* 0x0000000000007918 */ /* 0x01cfe20000000000 */
.L_x_16:
[----:B------:R-:W1:Y:S01]  /*0d80*/  S2UR UR7, SR_CTAID.X ;  /* 0x00000000000779c3 */ /* 0x000e620000002500 */
[----:B------:R-:W-:-:S05]  /*0d90*/  CS2R.32 R3, SR_CgaSize ;  /* 0x0000000000037805 */ /* 0x000fca0000008a00 */
[----:B------:R-:W-:-:S05]  /*0da0*/  IMAD R3, R3, -0xa0, RZ ;  /* 0xffffff6003037824 */ /* 0x000fca00078e02ff */
[----:B------:R-:W-:-:S14]  /*0db0*/  R2UR UR5, R3 ;  /* 0x00000000030572ca */ /* 0x000fdc00000e0000 */
[----:B------:R-:W2:Y:S01]  /*0dc0*/  LDCU UR5, c[0x0][UR5+0x2b0] ;  /* 0x00005600050577ac */ /* 0x000ea20008000800 */
[----:B------:R-:W-:-:S05]  /*0dd0*/  CS2R.32 R3, SR_CgaSize ;  /* 0x0000000000037805 */ /* 0x000fca0000008a00 */
[----:B------:R-:W-:-:S05]  /*0de0*/  IMAD R3, R3, -0xa0, RZ ;  /* 0xffffff6003037824 */ /* 0x000fca00078e02ff */
[----:B------:R-:W-:-:S14]  /*0df0*/  R2UR UR4, R3 ;  /* 0x00000000030472ca */ /* 0x000fdc00000e0000 */
[----:B------:R-:W3:Y:S01]  /*0e00*/  LDCU UR4, c[0x0][UR4+0x2b4] ;  /* 0x00005680040477ac */ /* 0x000ee20008000800 */
[----:B------:R-:W4:Y:S01]  /*0e10*/  S2UR UR8, SR_CTAID.Y ;  /* 0x00000000000879c3 */ /* 0x000f220000002600 */
[----:B------:R-:W3:Y:S01]  /*0e20*/  LDCU UR23, c[0x0][0xb24] ;  /* 0x00016480ff1777ac */ /* 0x000ee20008000800 */
[----:B------:R-:W-:-:S05]  /*0e30*/  CS2R.32 R3, SR_CgaSize ;  /* 0x0000000000037805 */ /* 0x000fca0000008a00 */
[----:B------:R-:W-:-:S05]  /*0e40*/  IMAD R3, R3, -0xa0, RZ ;  /* 0xffffff6003037824 */ /* 0x000fca00078e02ff */
[----:B------:R-:W-:-:S14]  /*0e50*/  R2UR UR58, R3 ;  /* 0x00000000033a72ca */ /* 0x000fdc00000e0000 */
[----:B------:R-:W3:Y:S01]  /*0e60*/  LDCU UR58, c[0x0][UR58+0x2a0] ;  /* 0x000054003a3a77ac */ /* 0x000ee20008000800 */
[----:B------:R-:W1:Y:S01]  /*0e70*/  S2UR UR36, SR_CTAID.Z ;  /* 0x00000000002479c3 */ /* 0x000e620000002700 */
[----:B------:R-:W-:-:S05]  /*0e80*/  CS2R.32 R3, SR_CgaSize ;  /* 0x0000000000037805 */ /* 0x000fca0000008a00 */
[----:B------:R-:W-:-:S05]  /*0e90*/  IMAD R3, R3, -0xa0, RZ ;  /* 0xffffff6003037824 */ /* 0x000fca00078e02ff */
[----:B------:R-:W-:-:S14]  /*0ea0*/  R2UR UR55, R3 ;  /* 0x00000000033772ca */ /* 0x000fdc00000e0000 */
[----:B------:R-:W3:Y:S01]  /*0eb0*/  LDCU UR55, c[0x0][UR55+0x2a4] ;  /* 0x00005480373777ac */ /* 0x000ee20008000800 */
[----:B------:R-:W3:Y:S01]  /*0ec0*/  LDCU UR40, c[0x0][0xb24] ;  /* 0x00016480ff2877ac */ /* 0x000ee20008000800 */
[----:B-1----:R-:W-:Y:S01]  /*0ed0*/  I2FP.F32.U32 R3, UR7 ;  /* 0x0000000700037c45 */ /* 0x002fe20008201000 */
[----:B------:R-:W1:Y:S04]  /*0ee0*/  LDCU UR25, c[0x0][0xb30] ;  /* 0x00016600ff1977ac */ /* 0x000e680008000800 */
[----:B--2---:R-:W-:Y:S01]  /*0ef0*/  FMUL R3, R3, UR5 ;  /* 0x0000000503037c20 */ /* 0x004fe20008400000 */
[----:B------:R-:W-:Y:S01]  /*0f00*/  USHF.L.U32 UR28, UR61, 0xd, URZ ;  /* 0x0000000d3d1c7899 */ /* 0x000fe200080006ff */
[----:B----4-:R-:W-:Y:S01]  /*0f10*/  I2FP.F32.U32 R2, UR8 ;  /* 0x0000000800027c45 */ /* 0x010fe20008201000 */
[----:B---3--:R-:W-:-:S03]  /*0f20*/  UISETP.GE.AND UP2, UPT, UR23, 0x1, UPT ;  /* 0x000000011700788c */ /* 0x008fc6000bf46270 */
[----:B------:R-:W2:Y:S01]  /*0f30*/  F2I.U32.TRUNC.NTZ R3, R3 ;  /* 0x0000000300037305 */ /* 0x000ea2000020f000 */
[----:B------:R-:W-:Y:S01]  /*0f40*/  UMOV UR46, UR7 ;  /* 0x00000007002e7c82 */ /* 0x000fe20008000000 */
[----:B------:R-:W-:Y:S01]  /*0f50*/  FMUL R2, R2, UR4 ;  /* 0x0000000402027c20 */ /* 0x000fe20008400000 */
[----:B------:R-:W-:-:S05]  /*0f60*/  UMOV UR45, UR8 ;  /* 0x00000008002d7c82 */ /* 0x000fca0008000000 */
[----:B------:R-:W3:Y:S01]  /*0f70*/  F2I.U32.TRUNC.NTZ R2, R2 ;  /* 0x0000000200027305 */ /* 0x000ee2000020f000 */
[----:B--2---:R-:W-:Y:S02]  /*0f80*/  R2UR UR4, R3 ;  /* 0x00000000030472ca */ /* 0x004fe400000e0000 */
[----:B---3--:R-:W-:Y:S02]  /*0f90*/  R2UR UR6, R2 ;  /* 0x00000000020672ca */ /* 0x008fe400000e0000 */
[----:B------:R-:W-:-:S09]  /*0fa0*/  PRMT R2, RZ, 0x7610, R2 ;  /* 0x00007610ff027816 */ /* 0x000fd20000000002 */
[----:B------:R-:W-:-:S04]  /*0fb0*/  UIADD3 UR5, UPT, UPT, -UR4, URZ, URZ ;  /* 0x000000ff04057290 */ /* 0x000fc8000fffe1ff */
[----:B------:R-:W-:Y:S02]  /*0fc0*/  UIMAD UR58, UR58, UR5, UR7 ;  /* 0x000000053a3a72a4 */ /* 0x000fe4000f8e0207 */
[----:B------:R-:W-:-:S04]  /*0fd0*/  UIADD3 UR4, UPT, UPT, -UR6, URZ, URZ ;  /* 0x000000ff06047290 */ /* 0x000fc8000fffe1ff */
[----:B------:R-:W-:Y:S01]  /*0fe0*/  UIMAD UR55, UR55, UR4, UR8 ;  /* 0x00000004373772a4 */ /* 0x000fe2000f8e0208 */
[----:B-1----:R-:W-:Y:S11]  /*0ff0*/  BRA.U UP4, `(.L_x_17) ;  /* 0x0000000104247547 */ /* 0x002ff6000b800000 */
[----:B------:R-:W-:Y:S02]  /*1000*/  UISETP.NE.AND UP0, UPT, UR55, URZ, UPT ;  /* 0x000000ff3700728c */ /* 0x000fe4000bf05270 */
[----:B------:R-:W-:Y:S02]  /*1010*/  UISETP.NE.AND UP1, UPT, UR55, 0x1, UPT ;  /* 0x000000013700788c */ /* 0x000fe4000bf25270 */
[----:B------:R-:W-:Y:S02]  /*1020*/  UISETP.EQ.OR UP0, UPT, UR58, URZ, !UP0 ;  /* 0x000000ff3a00728c */ /* 0x000fe4000c702670 */
[----:B------:R-:W-:Y:S02]  /*1030*/  USEL UR4, URZ, 0x2, UP1 ;  /* 0x00000002ff047887 */ /* 0x000fe40008800000 */
[----:B------:R-:W-:Y:S02]  /*1040*/  USEL UR5, URZ, 0x1, !UP0 ;  /* 0x00000001ff057887 */ /* 0x000fe4000c000000 */
[----:B------:R-:W-:-:S04]  /*1050*/  UISETP.NE.AND UP0, UPT, UR58, URZ, UPT ;  /* 0x000000ff3a00728c */ /* 0x000fc8000bf05270 */
[----:B------:R-:W-:-:S04]  /*1060*/  USEL UR4, UR4, 0x2, UP0 ;  /* 0x0000000204047887 */ /* 0x000fc80008000000 */
[----:B------:R-:W-:-:S06]  /*1070*/  UIADD3 UR4, UPT, UPT, UR5, UR4, URZ ;  /* 0x0000000405047290 */ /* 0x000fcc000fffe0ff */
[----:B------:R-:W-:Y:S02]  /*1080*/  MOV R2, UR4 ;  /* 0x0000000400027c02 */ /* 0x000fe40008000f00 */
.L_x_17:
[----:B------:R-:W-:Y:S05]  /*1090*/  BRA.U !UP2, `(.L_x_18) ;  /* 0x000000010ad47547 */ /* 0x000fea000b800000 */
[----:B------:R-:W1:Y:S01]  /*10a0*/  LDCU.128 UR12, c[0x0][0xb10] ;  /* 0x00016200ff0c77ac */ /* 0x000e620008000c00 */
[----:B------:R-:W2:Y:S01]  /*10b0*/  LDCU UR6, c[0x0][0x370] ;  /* 0x00006e00ff0677ac */ /* 0x000ea20008000800 */
[----:B------:R-:W3:Y:S01]  /*10c0*/  LDCU UR5, c[0x0][0x374] ;  /* 0x00006e80ff0577ac */ /* 0x000ee20008000800 */
[----:B------:R-:W4:Y:S01]  /*10d0*/  LDCU UR24, c[0x0][0xb0c] ;  /* 0x00016180ff1877ac */ /* 0x000f220008000800 */
[----:B------:R-:W4:Y:S01]  /*10e0*/  LDCU UR4, c[0x0][0xb20] ;  /* 0x00016400ff0477ac */ /* 0x000f220008000800 */
[----:B------:R-:W4:Y:S01]  /*10f0*/  LDCU.64 UR8, c[0x0][0xb28] ;  /* 0x00016500ff0877ac */ /* 0x000f220008000a00 */
[----:B-1----:R-:W-:Y:S02]  /*1100*/  UISETP.NE.AND UP0, UPT, UR14, 0x1, UPT ;  /* 0x000000010e00788c */ /* 0x002fe4000bf05270 */
[----:B---3--:R-:W-:Y:S02]  /*1110*/  UIMAD.WIDE.U32 UR10, UR5, UR15, URZ ;  /* 0x0000000f050a72a5 */ /* 0x008fe4000f8e00ff */
[----:B--2---:R-:W-:-:S02]  /*1120*/  UIMAD.WIDE.U32 UR18, UR6, UR12, URZ ;  /* 0x0000000c061272a5 */ /* 0x004fc4000f8e00ff */
[----:B----4-:R-:W-:Y:S02]  /*1130*/  UISETP.NE.AND UP1, UPT, UR24, 0x1, UPT ;  /* 0x000000011800788c */ /* 0x010fe4000bf25270 */
[----:B------:R-:W-:Y:S01]  /*1140*/  UISETP.NE.AND UP2, UPT, UR23, 0x1, UPT ;  /* 0x000000011700788c */ /* 0x000fe2000bf45270 */
[----:B------:R-:W-:Y:S02]  /*1150*/  UMOV UR10, UR11 ;  /* 0x0000000b000a7c82 */ /* 0x000fe40008000000 */
[----:B------:R-:W-:Y:S01]  /*1160*/  UMOV UR18, UR19 ;  /* 0x0000001300127c82 */ /* 0x000fe20008000000 */
[----:B------:R-:W-:Y:S02]  /*1170*/  @UP0 USHF.R.U32.HI UR5, URZ, UR4, UR10 ;  /* 0x00000004ff050299 */ /* 0x000fe4000801160a */
[----:B------:R-:W-:Y:S02]  /*1180*/  UIMAD.WIDE.U32 UR20, UR45, UR15, URZ ;  /* 0x0000000f2d1472a5 */ /* 0x000fe4000f8e00ff */
[----:B------:R-:W-:-:S02]  /*1190*/  UIMAD.WIDE.U32 UR10, UR5, UR8, URZ ;  /* 0x00000008050a72a5 */ /* 0x000fc4000f8e00ff */
[----:B------:R-:W-:Y:S02]  /*11a0*/  @UP1 USHF.R.U32.HI UR6, URZ, UR13, UR18 ;  /* 0x0000000dff061299 */ /* 0x000fe40008011612 */
[----:B------:R-:W-:Y:S02]  /*11b0*/  UIMAD.WIDE.U32 UR16, UR46, UR12, URZ ;  /* 0x0000000c2e1072a5 */ /* 0x000fe4000f8e00ff */
[----:B------:R-:W-:Y:S01]  /*11c0*/  UIMAD.WIDE.U32 UR18, UR6, UR8, URZ ;  /* 0x00000008061272a5 */ /* 0x000fe2000f8e00ff */
[----:B------:R-:W-:Y:S01]  /*11d0*/  UMOV UR20, UR21 ;  /* 0x0000001500147c82 */ /* 0x000fe20008000000 */
[----:B------:R-:W-:Y:S01]  /*11e0*/  UMOV UR10, UR11 ;  /* 0x0000000b000a7c82 */ /* 0x000fe20008000000 */
[----:B------:R-:W-:Y:S02]  /*11f0*/  USHF.R.U32.HI UR20, URZ, UR4, UR20 ;  /* 0x00000004ff147299 */ /* 0x000fe40008011614 */
[----:B------:R-:W-:Y:S02]  /*1200*/  @UP2 USHF.R.U32.HI UR5, URZ, UR9, UR10 ;  /* 0x00000009ff052299 */ /* 0x000fe4000801160a */
[----:B------:R-:W-:Y:S01]  /*1210*/  UMOV UR7, UR19 ;  /* 0x0000001300077c82 */ /* 0x000fe20008000000 */
[----:B------:R-:W-:Y:S01]  /*1220*/  UMOV UR16, UR17 ;  /* 0x0000001100107c82 */ /* 0x000fe20008000000 */
[----:B------:R-:W-:-:S02]  /*1230*/  @UP2 USHF.R.U32.HI UR6, URZ, UR9, UR7 ;  /* 0x00000009ff062299 */ /* 0x000fc40008011607 */
[----:B------:R-:W-:Y:S02]  /*1240*/  USHF.R.U32.HI UR13, URZ, UR13, UR16 ;  /* 0x0000000dff0d7299 */ /* 0x000fe40008011610 */
[----:B------:R-:W-:Y:S02]  /*1250*/  USEL UR4, UR45, UR20, !UP0 ;  /* 0x000000142d047287 */ /* 0x000fe4000c000000 */
[----:B------:R-:W-:Y:S02]  /*1260*/  UIMAD UR7, UR5, UR23, URZ ;  /* 0x00000017050772a4 */ /* 0x000fe4000f8e02ff */
[----:B------:R-:W-:Y:S02]  /*1270*/  USEL UR5, UR46, UR13, !UP1 ;  /* 0x0000000d2e057287 */ /* 0x000fe4000c800000 */
[----:B------:R-:W-:Y:S02]  /*1280*/  UIMAD UR12, UR6, UR23, URZ ;  /* 0x00000017060c72a4 */ /* 0x000fe4000f8e02ff */
[----:B------:R-:W-:-:S02]  /*1290*/  UISETP.GE.AND UP0, UPT, UR4, UR7, UPT ;  /* 0x000000070400728c */ /* 0x000fc4000bf06270 */
[----:B------:R-:W-:Y:S02]  /*12a0*/  UIMAD.WIDE.U32 UR10, UR4, UR8, URZ ;  /* 0x00000008040a72a5 */ /* 0x000fe4000f8e00ff */
[----:B------:R-:W-:Y:S02]  /*12b0*/  UISETP.GE.OR UP0, UPT, UR5, UR12, UP0 ;  /* 0x0000000c0500728c */ /* 0x000fe40008706670 */
[----:B------:R-:W-:Y:S02]  /*12c0*/  UIMAD.WIDE.U32 UR12, UR5, UR8, URZ ;  /* 0x00000008050c72a5 */ /* 0x000fe4000f8e00ff */
[----:B------:R-:W-:Y:S01]  /*12d0*/  UIADD3 UR10, UPT, UPT, -UR4, URZ, URZ ;  /* 0x000000ff040a7290 */ /* 0x000fe2000fffe1ff */
[----:B------:R-:W-:Y:S01]  /*12e0*/  UMOV UR8, UR11 ;  /* 0x0000000b00087c82 */ /* 0x000fe20008000000 */
[----:B------:R-:W-:Y:S02]  /*12f0*/  UIADD3 UR11, UPT, UPT, -UR5, URZ, URZ ;  /* 0x000000ff050b7290 */ /* 0x000fe4000fffe1ff */
[----:B------:R-:W-:-:S03]  /*1300*/  USHF.R.U32.HI UR8, URZ, UR9, UR8 ;  /* 0x00000009ff087299 */ /* 0x000fc60008011608 */
[----:B------:R-:W-:Y:S01]  /*1310*/  @!UP0 UMOV UR7, UR13 ;  /* 0x0000000d00078c82 */ /* 0x000fe20008000000 */
[----:B------:R-:W-:Y:S02]  /*1320*/  UIMAD UR45, UR14, UR10, UR45 ;  /* 0x0000000a0e2d72a4 */ /* 0x000fe4000f8e022d */
[----:B------:R-:W-:Y:S02]  /*1330*/  USEL UR8, UR4, UR8, !UP2 ;  /* 0x0000000804087287 */ /* 0x000fe4000d000000 */
[----:B------:R-:W-:Y:S02]  /*1340*/  @!UP0 USHF.R.U32.HI UR7, URZ, UR9, UR7 ;  /* 0x00000009ff078299 */ /* 0x000fe40008011607 */
[----:B------:R-:W-:Y:S02]  /*1350*/  UIADD3 UR9, UPT, UPT, -UR8, URZ, URZ ;  /* 0x000000ff08097290 */ /* 0x000fe4000fffe1ff */
[----:B------:R-:W-:Y:S02]  /*1360*/  @!UP0 USEL UR7, UR5, UR7, !UP2 ;  /* 0x0000000705078287 */ /* 0x000fe4000d000000 */
[----:B------:R-:W-:-:S02]  /*1370*/  UIMAD UR9, UR23, UR9, UR4 ;  /* 0x00000009170972a4 */ /* 0x000fc4000f8e0204 */
[----:B------:R-:W-:Y:S02]  /*1380*/  @!UP0 UIADD3 UR8, UPT, UPT, UR8, -UR7, URZ ;  /* 0x8000000708088290 */ /* 0x000fe4000fffe0ff */
[----:B------:R-:W-:Y:S02]  /*1390*/  @!UP0 UIMAD UR6, UR9, UR6, UR7 ;  /* 0x00000006090682a4 */ /* 0x000fe4000f8e0207 */
[----:B------:R-:W-:Y:S02]  /*13a0*/  @!UP0 UIMAD UR4, UR8, UR23, UR5 ;  /* 0x00000017080482a4 */ /* 0x000fe4000f8e0205 */
[----:B------:R-:W-:Y:S02]  /*13b0*/  UIMAD UR46, UR24, UR11, UR46 ;  /* 0x0000000b182e72a4 */ /* 0x000fe4000f8e022e */
[----:B------:R-:W-:Y:S01]  /*13c0*/  UIMAD UR45, UR4, UR14, UR45 ;  /* 0x0000000e042d72a4 */ /* 0x000fe2000f8e022d */
[----:B------:R-:W-:Y:S02]  /*13d0*/  @!UP0 UMOV UR5, UR6 ;  /* 0x0000000600058c82 */ /* 0x000fe40008000000 */
[----:B------:R-:W-:-:S12]  /*13e0*/  UIMAD UR46, UR5, UR24, UR46 ;  /* 0x00000018052e72a4 */ /* 0x000fd8000f8e022e */
.L_x_18:
[----:B------:R-:W-:Y:S02]  /*13f0*/  UISETP.NE.AND UP1, UPT, UR25, 0x1, UPT ;  /* 0x000000011900788c */ /* 0x000fe4000bf25270 */
[----:B------:R-:W-:Y:S02]  /*1400*/  UISETP.NE.AND UP0, UPT, UR22, 0x2, UPT ;  /* 0x000000021600788c */ /* 0x000fe4000bf05270 */
[----:B------:R-:W-:-:S05]  /*1410*/  ULOP3.LUT UR28, UR28, 0x2000, URZ, 0xc0, !UPT ;  /* 0x000020001c1c7892 */ /* 0x000fca000f8ec0ff */
[----:B------:R-:W-:Y:S07]  /*1420*/  BRA.U UP1, `(.L_x_19) ;  /* 0x0000000101447547 */ /* 0x000fee000b800000 */
[----:B------:R-:W1:Y:S01]  /*1430*/  LDCU.128 UR8, c[0x0][0xb10] ;  /* 0x00016200ff0877ac */ /* 0x000e620008000c00 */
[----:B------:R-:W2:Y:S01]  /*1440*/  LDCU UR12, c[0x0][0xb0c] ;  /* 0x00016180ff0c77ac */ /* 0x000ea20008000800 */
[----:B------:R-:W3:Y:S01]  /*1450*/  LDCU UR13, c[0x0][0xb20] ;  /* 0x00016400ff0d77ac */ /* 0x000ee20008000800 */
[----:B-1----:R-:W-:Y:S02]  /*1460*/  UIMAD.WIDE.U32 UR6, UR46, UR8, URZ ;  /* 0x000000082e0672a5 */ /* 0x002fe4000f8e00ff */
[----:B------:R-:W-:Y:S02]  /*1470*/  UIMAD.WIDE.U32 UR4, UR45, UR11, URZ ;  /* 0x0000000b2d0472a5 */ /* 0x000fe4000f8e00ff */
[----:B--2---:R-:W-:Y:S02]  /*1480*/  UISETP.NE.AND UP2, UPT, UR12, 0x1, UPT ;  /* 0x000000010c00788c */ /* 0x004fe4000bf45270 */
[----:B------:R-:W-:Y:S01]  /*1490*/  UISETP.NE.AND UP1, UPT, UR10, 0x1, UPT ;  /* 0x000000010a00788c */ /* 0x000fe2000bf25270 */
[----:B------:R-:W-:-:S02]  /*14a0*/  UMOV UR6, UR7 ;  /* 0x0000000700067c82 */ /* 0x000fc40008000000 */
[----:B------:R-:W-:Y:S01]  /*14b0*/  UMOV UR4, UR5 ;  /* 0x0000000500047c82 */ /* 0x000fe20008000000 */
[----:B------:R-:W-:Y:S02]  /*14c0*/  USHF.R.U32.HI UR6, URZ, UR9, UR6 ;  /* 0x00000009ff067299 */ /* 0x000fe40008011606 */
[----:B---3--:R-:W-:Y:S02]  /*14d0*/  USHF.R.U32.HI UR4, URZ, UR13, UR4 ;  /* 0x0000000dff047299 */ /* 0x008fe40008011604 */
[----:B------:R-:W-:Y:S02]  /*14e0*/  USEL UR5, UR46, UR6, !UP2 ;  /* 0x000000062e057287 */ /* 0x000fe4000d000000 */
[----:B------:R-:W-:-:S04]  /*14f0*/  USEL UR4, UR45, UR4, !UP1 ;  /* 0x000000042d047287 */ /* 0x000fc8000c800000 */
[----:B------:R-:W-:Y:S02]  /*1500*/  UIADD3 UR6, UPT, UPT, UR5, -UR4, URZ ;  /* 0x8000000405067290 */ /* 0x000fe4000fffe0ff */
[----:B------:R-:W-:Y:S02]  /*1510*/  UIADD3 UR4, UPT, UPT, -UR5, UR4, URZ ;  /* 0x0000000405047290 */ /* 0x000fe4000fffe1ff */
[----:B------:R-:W-:Y:S02]  /*1520*/  UIMAD UR45, UR6, UR10, UR45 ;  /* 0x0000000a062d72a4 */ /* 0x000fe4000f8e022d */
[----:B------:R-:W-:-:S12]  /*1530*/  UIMAD UR46, UR4, UR12, UR46 ;  /* 0x0000000c042e72a4 */ /* 0x000fd8000f8e022e */
.L_x_19:
[----:B------:R-:W-:Y:S05]  /*1540*/  BRA.U !UP5, `(.L_x_20) ;  /* 0x000000010d0c7547 */ /* 0x000fea000b800000 */
[----:B------:R-:W-:Y:S01]  /*1550*/  UCGABAR_WAIT ;  /* 0x0000000000007dc7 */ /* 0x000fe20008000000 */
[----:B------:R-:W-:Y:S01]  /*1560*/  CCTL.IVALL ;  /* 0x00000000ff00798f */ /* 0x000fe20002000000 */
[----:B------:R-:W-:Y:S05]  /*1570*/  BRA `(.L_x_21) ;  /* 0x0000000000047947 */ /* 0x000fea0003800000 */
.L_x_20:
[----:B------:R-:W-:Y:S06]  /*1580*/  BAR.SYNC.DEFER_BLOCKING 0x0 ;  /* 0x0000000000007b1d */ /* 0x000fec0000010000 */
.L_x_21:
[----:B------:R-:W-:Y:S05]  /*1590*/  BRA.U UP0, `(.L_x_22) ;  /* 0x0000001100887547 */ /* 0x000fea000b800000 */
[----:B------:R-:W1:Y:S01]  /*15a0*/  LDCU UR6, c[0x0][0x38c] ;  /* 0x00007180ff0677ac */ /* 0x000e620008000800 */
[----:B------:R-:W-:Y:S01]  /*15b0*/  PLOP3.LUT P1, PT, PT, PT, UP3, 0x80, 0x8 ;  /* 0x000000000008781c */ /* 0x000fe20003f2f038 */
[----:B------:R-:W-:Y:S01]  /*15c0*/  IMAD.MOV.U32 R12, RZ, RZ, 0x1 ;  /* 0x00000001ff0c7424 */ /* 0x000fe200078e00ff */
[----:B------:R-:W-:Y:S01]  /*15d0*/  ISETP.EQ.OR P2, PT, R0, RZ, P3 ;  /* 0x000000ff0000720c */ /* 0x000fe20001f42670 */
[----:B------:R-:W-:Y:S01]  /*15e0*/  UMOV UR7, 0x400 ;  /* 0x0000040000077882 */ /* 0x000fe20000000000 */
[----:B------:R-:W-:Y:S01]  /*15f0*/  UISETP.NE.AND UP1, UPT, UR22, URZ, UPT ;  /* 0x000000ff1600728c */ /* 0x000fe2000bf25270 */
[----:B------:R-:W-:Y:S01]  /*1600*/  PLOP3.LUT P1, PT, P1, PT, PT, 0x8, 0x80 ;  /* 0x000000000080781c */ /* 0x000fe20000f2e170 */
[----:B------:R-:W-:Y:S01]  /*1610*/  ULEA UR7, UR61, UR7, 0x18 ;  /* 0x000000073d077291 */ /* 0x000fe2000f8ec0ff */
[----:B------:R-:W-:Y:S01]  /*1620*/  CS2R R10, SRZ ;  /* 0x00000000000a7805 */ /* 0x000fe2000001ff00 */
[----:B------:R-:W-:Y:S01]  /*1630*/  IMAD.MOV.U32 R9, RZ, RZ, RZ ;  /* 0x000000ffff097224 */ /* 0x000fe200078e00ff */
[----:B------:R-:W2:Y:S01]  /*1640*/  LDCU UR41, c[0x0][0x370] ;  /* 0x00006e00ff2977ac */ /* 0x000ea20008000800 */
[----:B------:R-:W-:Y:S01]  /*1650*/  IMAD.MOV.U32 R8, RZ, RZ, 0x1 ;  /* 0x00000001ff087424 */ /* 0x000fe200078e00ff */
[----:B------:R-:W3:Y:S01]  /*1660*/  LDCU.64 UR26, c[0x0][0x348] ;  /* 0x00006900ff1a77ac */ /* 0x000ee20008000a00 */
[----:B-1----:R-:W-:-:S02]  /*1670*/  UIADD3 UR5, UPT, UPT, UR6, 0x7f, URZ ;  /* 0x0000007f06057890 */ /* 0x002fc4000fffe0ff */
[----:B------:R-:W-:Y:S02]  /*1680*/  USHF.R.U32.HI UR47, URZ, 0x7, UR28 ;  /* 0x00000007ff2f7899 */ /* 0x000fe4000801161c */
[----:B------:R-:W-:Y:S02]  /*1690*/  USHF.R.S32.HI UR4, URZ, 0x1f, UR5 ;  /* 0x0000001fff047899 */ /* 0x000fe40008011405 */
[----:B------:R-:W-:Y:S02]  /*16a0*/  UIADD3 UR48, UPT, UPT, UR6, 0xfe, URZ ;  /* 0x000000fe06307890 */ /* 0x000fe4000fffe0ff */
[----:B------:R-:W-:Y:S01]  /*16b0*/  ULEA.HI UR4, UR4, UR5, URZ, 0x7 ;  /* 0x0000000504047291 */ /* 0x000fe2000f8f38ff */
[----:B------:R-:W1:Y:S03]  /*16c0*/  LDCU UR39, c[0x0][0x374] ;  /* 0x00006e80ff2777ac */ /* 0x000e660008000800 */
[----:B------:R-:W-:-:S02]  /*16d0*/  USHF.R.S32.HI UR43, URZ, 0x7, UR4 ;  /* 0x00000007ff2b7899 */ /* 0x000fc40008011404 */
[----:B------:R-:W-:Y:S02]  /*16e0*/  UIADD3 UR4, UPT, UPT, UR6, -0x1, URZ ;  /* 0xffffffff06047890 */ /* 0x000fe4000fffe0ff */
[----:B------:R-:W-:Y:S02]  /*16f0*/  UISETP.LT.U32.AND UP0, UPT, UR43, 0x3, UPT ;  /* 0x000000032b00788c */ /* 0x000fe4000bf01070 */
[----:B------:R-:W-:Y:S02]  /*1700*/  UISETP.GE.U32.AND UP2, UPT, UR4, -0xff, UPT ;  /* 0xffffff010400788c */ /* 0x000fe4000bf46070 */
[----:B------:R-:W-:Y:S02]  /*1710*/  USEL UR42, UR43, 0x3, UP0 ;  /* 0x000000032b2a7887 */ /* 0x000fe40008000000 */
[----:B------:R-:W-:Y:S02]  /*1720*/  USEL UR24, UR34, 0x2, UP1 ;  /* 0x0000000222187887 */ /* 0x000fe40008800000 */
[----:B------:R-:W-:-:S02]  /*1730*/  UIADD3 UR21, UPT, UPT, UR42, -0x1, URZ ;  /* 0xffffffff2a157890 */ /* 0x000fc4000fffe0ff */
[----:B------:R-:W-:Y:S02]  /*1740*/  UIADD3 UR29, UPT, UPT, UR7, 0x4400, UR28 ;  /* 0x00004400071d7890 */ /* 0x000fe4000fffe01c */
[----:B------:R-:W-:Y:S02]  /*1750*/  UIADD3 UR44, UPT, UPT, UR43, -UR42, URZ ;  /* 0x8000002a2b2c7290 */ /* 0x000fe4000fffe0ff */
[----:B------:R-:W-:Y:S01]  /*1760*/  @UP2 UIADD3 UR21, UPT, UPT, UR42, URZ, URZ ;  /* 0x000000ff2a152290 */ /* 0x000fe2000fffe0ff */
[----:B------:R-:W-:-:S03]  /*1770*/  UMOV UR5, URZ ;  /* 0x000000ff00057c82 */ /* 0x000fc60008000000 */
[----:B-123--:R-:W-:-:S12]  /*1780*/  UIADD3 UR21, UPT, UPT, UR21, 0x1, URZ ;  /* 0x0000000115157890 */ /* 0x00efd8000fffe0ff */
.L_x_42:
[----:B------:R-:W-:-:S09]  /*1790*/  UISETP.NE.AND UP0, UPT, UR61, URZ, UPT ;  /* 0x000000ff3d00728c */ /* 0x000fd2000bf05270 */
[----:B------:R-:W-:Y:S05]  /*17a0*/  BRA.U UP0, `(.L_x_23) ;  /* 0x0000000100287547 */ /* 0x000fea000b800000 */
[----:B------:R-:W-:Y:S02]  /*17b0*/  LEA R0, R9, UR7, 0x3 ;  /* 0x0000000709007c11 */ /* 0x000fe4000f8e18ff */
[----:B------:R-:W-:-:S04]  /*17c0*/  SHF.L.U32 R2, R8, 0x1f, RZ ;  /* 0x0000001f08027819 */ /* 0x000fc800000006ff */
[----:B------:R-:W1:Y:S02]  /*17d0*/  SYNCS.PHASECHK.TRANS64.TRYWAIT P0, [R0+URZ+0xc0], R2 ;  /* 0x0000c002000075a7 */ /* 0x000e6400080011ff */
[----:B-1----:R-:W-:Y:S05]  /*17e0*/  @!P0 BRA `(.L_x_24) ;  /* 0x0000005400a88947 */ /* 0x002fea0003800000 */
.L_x_101:
[----:B------:R-:W-:Y:S01]  /*17f0*/  VIADD R9, R9, 0x1 ;  /* 0x0000000109097836 */ /* 0x000fe20000000000 */
[----:B------:R1:W-:Y:S04]  /*1800*/  SYNCS.ARRIVE.TRANS64.A1T0 RZ, [R0+URZ+0xb0], RZ ;  /* 0x0000b0ff00ff79a7 */ /* 0x0003e800081000ff */
[----:B------:R-:W-:-:S04]  /*1810*/  ISETP.NE.AND P0, PT, R9, 0x2, PT ;  /* 0x000000020900780c */ /* 0x000fc80003f05270 */
[----:B------:R-:W-:Y:S02]  /*1820*/  SEL R9, R9, RZ, P0 ;  /* 0x000000ff09097207 */ /* 0x000fe40000000000 */
[----:B-1----:R-:W-:-:S04]  /*1830*/  SEL R0, RZ, 0x1, P0 ;  /* 0x00000001ff007807 */ /* 0x002fc80000000000 */
[----:B------:R-:W-:-:S07]  /*1840*/  LOP3.LUT R8, R8, R0, RZ, 0x3c, !PT ;  /* 0x0000000008087212 */ /* 0x000fce00078e3cff */
.L_x_23:
[----:B------:R-:W-:Y:S01]  /*1850*/  ULEA UR4, UR5, UR7, 0x3 ;  /* 0x0000000705047291 */ /* 0x000fe2000f8e18ff */
[----:B------:R-:W-:Y:S01]  /*1860*/  SHF.L.U32 R0, R12, 0x1f, RZ ;  /* 0x0000001f0c007819 */ /* 0x000fe200000006ff */
[----:B------:R-:W-:Y:S02]  /*1870*/  UISETP.GE.U32.AND UP0, UPT, UR48, 0xff, UPT ;  /* 0x000000ff3000788c */ /* 0x000fe4000bf06070 */
[----:B------:R-:W-:Y:S02]  /*1880*/  USHF.L.U32 UR11, UR45, 0x6, URZ ;  /* 0x000000062d0b7899 */ /* 0x000fe400080006ff */
[----:B------:R-:W-:Y:S01]  /*1890*/  ULEA UR35, UR46, UR47, 0x7 ;  /* 0x0000002f2e237291 */ /* 0x000fe2000f8e38ff */
[----:B------:R-:W-:Y:S02]  /*18a0*/  UMOV UR13, URZ ;  /* 0x000000ff000d7c82 */ /* 0x000fe40008000000 */
[----:B------:R1:W2:Y:S02]  /*18b0*/  SYNCS.PHASECHK.TRANS64.TRYWAIT P0, [UR4+0x18], R0 ;  /* 0x00001800ff0075a7 */ /* 0x0002a40008001104 */
[----:B------:R-:W-:Y:S07]  /*18c0*/  BRA.U !UP0, `(.L_x_25) ;  /* 0x0000000108bc7547 */ /* 0x000fee000b800000 */
[----:B------:R-:W-:Y:S01]  /*18d0*/  UMOV UR6, URZ ;  /* 0x000000ff00067c82 */ /* 0x000fe20008000000 */
[----:B------:R-:W-:-:S05]  /*18e0*/  UMOV UR4, UR5 ;  /* 0x0000000500047c82 */ /* 0x000fca0008000000 */
.L_x_31:
[----:B------:R-:W-:Y:S01]  /*18f0*/  ULEA UR33, UR4, UR7, 0x3 ;  /* 0x0000000704217291 */ /* 0x000fe2000f8e18ff */
[----:B--2---:R-:W-:Y:S01]  /*1900*/  @!P3 MOV R2, 0x6000 ;  /* 0x000060000002b802 */ /* 0x004fe20000000f00 */
[----:B--2-4-:R-:W-:Y:S10]  /*1910*/  @P0 BRA `(.L_x_26) ;  /* 0x00000000000c0947 */ /* 0x014ff40003800000 */
[----:B------:R-:W-:-:S04]  /*1920*/  SHF.L.U32 R3, R12, 0x1f, RZ ;  /* 0x0000001f0c037819 */ /* 0x000fc800000006ff */
[----:B------:R-:W2:Y:S02]  /*1930*/  SYNCS.PHASECHK.TRANS64.TRYWAIT P0, [UR33+0x18], R3 ;  /* 0x00001803ff0075a7 */ /* 0x000ea40008001121 */
[----:B--2---:R-:W-:Y:S05]  /*1940*/  @!P0 BRA `(.L_x_27) ;  /* 0x0000005400648947 */ /* 0x004fea0003800000 */
.L_x_26:
[----:B------:R2:W-:Y:S01]  /*1950*/  @!P3 SYNCS.ARRIVE.TRANS64 RZ, [UR33], R2 ;  /* 0x00000002ffffb9a7 */ /* 0x0005e20008000021 */
[----:B------:R-:W-:-:S04]  /*1960*/  ULOP3.LUT UR5, UR24, 0x2, URZ, 0xfc, !UPT ;  /* 0x0000000218057892 */ /* 0x000fc8000f8efcff */
[----:B------:R-:W-:-:S09]  /*1970*/  UISETP.NE.AND UP0, UPT, UR5, 0x2, UPT ;  /* 0x000000020500788c */ /* 0x000fd2000bf05270 */
[----:B------:R-:W-:Y:S05]  /*1980*/  BRA.U UP0, `(.L_x_28) ;  /* 0x0000000100047547 */ /* 0x000fea000b800000 */
[----:B------:R-:W-:Y:S05]  /*1990*/  BPT.TRAP 0x1 ;  /* 0x000000040000795c */ /* 0x000fea0000300000 */
.L_x_28:
[----:B------:R-:W-:Y:S04]  /*19a0*/  BSSY.RECONVERGENT B0, `(.L_x_29) ;  /* 0x0000003000007945 */ /* 0x000fe80003800200 */
[----:B------:R-:W-:Y:S05]  /*19b0*/  @P2 BRA `(.L_x_30) ;  /* 0x0000000000042947 */ /* 0x000fea0003800000 */
[----:B------:R-:W-:Y:S05]  /*19c0*/  BPT.TRAP 0x1 ;  /* 0x000000040000795c */ /* 0x000fea0000300000 */
.L_x_30:
[----:B------:R-:W-:Y:S05]  /*19d0*/  BSYNC.RECONVERGENT B0 ;  /* 0x0000000000007941 */ /* 0x000fea0003800200 */
.L_x_29:
[----:B------:R-:W-:Y:S02]  /*19e0*/  UIADD3 UR5, UPT, UPT, UR4, 0x1, URZ ;  /* 0x0000000104057890 */ /* 0x000fe4000fffe0ff */
[----:B------:R-:W-:Y:S02]  /*19f0*/  ULEA UR32, UR4, UR28, 0xe ;  /* 0x0000001c04207291 */ /* 0x000fe4000f8e70ff */
[----:B------:R-:W-:Y:S02]  /*1a00*/  UISETP.NE.AND UP0, UPT, UR5, 0x3, UPT ;  /* 0x000000030500788c */ /* 0x000fe4000bf05270 */
[----:B------:R-:W-:Y:S02]  /*1a10*/  UIADD3 UR16, UP1, UPT, UR26, 0x80, URZ ;  /* 0x000000801a107890 */ /* 0x000fe4000ff3e0ff */
[----:B------:R-:W-:Y:S02]  /*1a20*/  USEL UR9, URZ, 0x1, UP0 ;  /* 0x00000001ff097887 */ /* 0x000fe40008000000 */
[----:B------:R-:W-:-:S02]  /*1a30*/  USEL UR5, UR5, URZ, UP0 ;  /* 0x000000ff05057287 */ /* 0x000fc40008000000 */
[----:B------:R-:W-:Y:S02]  /*1a40*/  UIADD3 UR14, UP0, UPT, UR26, 0x180, URZ ;  /* 0x000001801a0e7890 */ /* 0x000fe4000ff1e0ff */
[----:B------:R-:W-:Y:S01]  /*1a50*/  ULEA UR8, UR5, UR7, 0x3 ;  /* 0x0000000705087291 */ /* 0x000fe2000f8e18ff */
[----:B------:R-:W-:Y:S01]  /*1a60*/  LOP3.LUT R12, R12, UR9, RZ, 0x3c, !PT ;  /* 0x000000090c0c7c12 */ /* 0x000fe2000f8e3cff */
[----:B------:R-:W-:Y:S02]  /*1a70*/  USHF.L.U32 UR34, UR6, 0x7, URZ ;  /* 0x0000000706227899 */ /* 0x000fe400080006ff */
[----:B------:R-:W-:Y:S01]  /*1a80*/  UIADD3.X UR17, UPT, UPT, URZ, UR27, URZ, UP1, !UPT ;  /* 0x0000001bff117290 */ /* 0x000fe20008ffe4ff */
[----:B-1----:R-:W-:Y:S01]  /*1a90*/  SHF.L.U32 R0, R12, 0x1f, RZ ;  /* 0x0000001f0c007819 */ /* 0x002fe200000006ff */
[----:B------:R-:W-:Y:S02]  /*1aa0*/  UIADD3 UR32, UPT, UPT, UR7, 0x4400, UR32 ;  /* 0x0000440007207890 */ /* 0x000fe4000fffe020 */
[----:B------:R-:W-:Y:S01]  /*1ab0*/  UIADD3.X UR15, UPT, UPT, URZ, UR27, URZ, UP0, !UPT ;  /* 0x0000001bff0f7290 */ /* 0x000fe200087fe4ff */
[----:B------:R3:W4:Y:S01]  /*1ac0*/  SYNCS.PHASECHK.TRANS64.TRYWAIT P0, [UR8+0x18], R0 ;  /* 0x00001800ff0075a7 */ /* 0x0007220008001108 */
[----:B------:R-:W-:Y:S01]  /*1ad0*/  ULEA UR8, UR4, UR7, 0xd ;  /* 0x0000000704087291 */ /* 0x000fe2000f8e68ff */
[----:B------:R-:W-:Y:S01]  /*1ae0*/  UMOV UR13, 0x30000 ;  /* 0x00030000000d7882 */ /* 0x000fe20000000000 */
[----:B------:R-:W-:-:S02]  /*1af0*/  UMOV UR18, 0x0 ;  /* 0x0000000000127882 */ /* 0x000fc40000000000 */
[----:B------:R-:W-:Y:S01]  /*1b00*/  UIADD3 UR8, UPT, UPT, UR8, 0x10400, URZ ;  /* 0x0001040008087890 */ /* 0x000fe2000fffe0ff */
[----:B------:R-:W-:Y:S01]  /*1b10*/  UMOV UR19, 0x10000000 ;  /* 0x1000000000137882 */ /* 0x000fe20000000000 */
[----:B------:R-:W-:Y:S01]  /*1b20*/  UMOV UR12, UR36 ;  /* 0x00000024000c7c82 */ /* 0x000fe20008000000 */
[----:B------:R-:W-:Y:S01]  /*1b30*/  UMOV UR9, UR33 ;  /* 0x0000002100097c82 */ /* 0x000fe20008000000 */
[----:B------:R-:W-:Y:S01]  /*1b40*/  UMOV UR10, UR34 ;  /* 0x00000022000a7c82 */ /* 0x000fe20008000000 */
[----:B------:R1:W-:Y:S01]  /*1b50*/  UTMALDG.3D.MULTICAST [UR32], [UR16], UR13, desc[UR18] ;  /* 0x00001220100073b4 */ /* 0x0003e2000801180d */
[----:B------:R-:W-:Y:S01]  /*1b60*/  UIADD3 UR6, UPT, UPT, UR6, 0x1, URZ ;  /* 0x0000000106067890 */ /* 0x000fe2000fffe0ff */
[----:B------:R-:W-:-:S03]  /*1b70*/  UMOV UR4, UR5 ;  /* 0x0000000500047c82 */ /* 0x000fc60008000000 */
[----:B------:R-:W-:Y:S01]  /*1b80*/  UISETP.NE.AND UP0, UPT, UR6, UR21, UPT ;  /* 0x000000150600728c */ /* 0x000fe2000bf05270 */
[----:B------:R3:W-:Y:S01]  /*1b90*/  UTMALDG.3D [UR8], [UR14], desc[UR18] ;  /* 0x000012080e0075b4 */ /* 0x0007e20008011000 */
[----:B-1----:R-:W-:-:S07]  /*1ba0*/  UMOV UR13, UR21 ;  /* 0x00000015000d7c82 */ /* 0x002fce0008000000 */
[----:B---3--:R-:W-:Y:S05]  /*1bb0*/  BRA.U UP0, `(.L_x_31) ;  /* 0xfffffffd004c7547 */ /* 0x008fea000b83ffff */
.L_x_25:
[----:B------:R-:W-:Y:S01]  /*1bc0*/  ULEA UR4, UR5, UR7, 0x3 ;  /* 0x0000000705047291 */ /* 0x000fe2000f8e18ff */
[----:B-1----:R-:W-:Y:S01]  /*1bd0*/  SHF.L.U32 R0, R12, 0x1f, RZ ;  /* 0x0000001f0c007819 */ /* 0x002fe200000006ff */
[----:B------:R-:W-:Y:S01]  /*1be0*/  @!P1 SYNCS.ARRIVE.TRANS64.A1T0 RZ, [UR7+0x48], RZ ;  /* 0x000048ffffff99a7 */ /* 0x000fe20008100007 */
[----:B------:R-:W-:-:S06]  /*1bf0*/  UISETP.GT.AND UP0, UPT, UR43, UR42, UPT ;  /* 0x0000002a2b00728c */ /* 0x000fcc000bf04270 */
[----:B--2-4-:R1:W2:Y:S03]  /*1c00*/  SYNCS.PHASECHK.TRANS64.TRYWAIT P0, [UR4+0x18], R0 ;  /* 0x00001800ff0075a7 */ /* 0x0142a60008001104 */
[----:B------:R-:W-:Y:S05]  /*1c10*/  BRA.U !UP0, `(.L_x_32) ;  /* 0x0000000108bc7547 */ /* 0x000fea000b800000 */
[----:B------:R-:W-:Y:S01]  /*1c20*/  UIADD3 UR25, UPT, UPT, UR44, UR13, URZ ;  /* 0x0000000d2c197290 */ /* 0x000fe2000fffe0ff */
[----:B------:R-:W-:-:S11]  /*1c30*/  UMOV UR4, UR5 ;  /* 0x0000000500047c82 */ /* 0x000fd60008000000 */
.L_x_38:
[----:B------:R-:W-:Y:S01]  /*1c40*/  ULEA UR17, UR4, UR7, 0x3 ;  /* 0x0000000704117291 */ /* 0x000fe2000f8e18ff */
[----:B--2---:R-:W-:Y:S01]  /*1c50*/  @!P3 MOV R2, 0x6000 ;  /* 0x000060000002b802 */ /* 0x004fe20000000f00 */
[----:B--2-4-:R-:W-:Y:S10]  /*1c60*/  @P0 BRA `(.L_x_33) ;  /* 0x00000000000c0947 */ /* 0x014ff40003800000 */
[----:B------:R-:W-:-:S04]  /*1c70*/  SHF.L.U32 R3, R12, 0x1f, RZ ;  /* 0x0000001f0c037819 */ /* 0x000fc800000006ff */
[----:B------:R-:W2:Y:S02]  /*1c80*/  SYNCS.PHASECHK.TRANS64.TRYWAIT P0, [UR17+0x18], R3 ;  /* 0x00001803ff0075a7 */ /* 0x000ea40008001111 */
[----:B--2---:R-:W-:Y:S05]  /*1c90*/  @!P0 BRA `(.L_x_34) ;  /* 0x0000005000a88947 */ /* 0x004fea0003800000 */
.L_x_33:
[----:B------:R2:W-:Y:S01]  /*1ca0*/  @!P3 SYNCS.ARRIVE.TRANS64 RZ, [UR17], R2 ;  /* 0x00000002ffffb9a7 */ /* 0x0005e20008000011 */
[----:B------:R-:W-:-:S04]  /*1cb0*/  ULOP3.LUT UR5, UR24, 0x2, URZ, 0xfc, !UPT ;  /* 0x0000000218057892 */ /* 0x000fc8000f8efcff */
[----:B------:R-:W-:-:S09]  /*1cc0*/  UISETP.NE.AND UP0, UPT, UR5, 0x2, UPT ;  /* 0x000000020500788c */ /* 0x000fd2000bf05270 */
[----:B------:R-:W-:Y:S05]  /*1cd0*/  BRA.U UP0, `(.L_x_35) ;  /* 0x0000000100047547 */ /* 0x000fea000b800000 */
[----:B------:R-:W-:Y:S05]  /*1ce0*/  BPT.TRAP 0x1 ;  /* 0x000000040000795c */ /* 0x000fea0000300000 */
.L_x_35:
[----:B------:R-:W-:Y:S04]  /*1cf0*/  BSSY.RECONVERGENT B0, `(.L_x_36) ;  /* 0x0000003000007945 */ /* 0x000fe80003800200 */
[----:B------:R-:W-:Y:S05]  /*1d00*/  @P2 BRA `(.L_x_37) ;  /* 0x0000000000042947 */ /* 0x000fea0003800000 */
[----:B------:R-:W-:Y:S05]  /*1d10*/  BPT.TRAP 0x1 ;  /* 0x000000040000795c */ /* 0x000fea0000300000 */
.L_x_37:
[----:B------:R-:W-:Y:S05]  /*1d20*/  BSYNC.RECONVERGENT B0 ;  /* 0x0000000000007941 */ /* 0x000fea0003800200 */
.L_x_36:
[----:B------:R-:W-:Y:S02]  /*1d30*/  UIADD3 UR5, UPT, UPT, UR4, 0x1, URZ ;  /* 0x0000000104057890 */ /* 0x000fe4000fffe0ff */
[----:B------:R-:W-:Y:S02]  /*1d40*/  UIADD3 UR14, UP1, UPT, UR26, 0x80, URZ ;  /* 0x000000801a0e7890 */ /* 0x000fe4000ff3e0ff */
[----:B------:R-:W-:Y:S02]  /*1d50*/  UISETP.NE.AND UP0, UPT, UR5, 0x3, UPT ;  /* 0x000000030500788c */ /* 0x000fe4000bf05270 */
[----:B------:R-:W-:Y:S02]  /*1d60*/  USHF.L.U32 UR18, UR13, 0x7, URZ ;  /* 0x000000070d127899 */ /* 0x000fe400080006ff */
[----:B------:R-:W-:Y:S02]  /*1d70*/  USEL UR8, URZ, 0x1, UP0 ;  /* 0x00000001ff087887 */ /* 0x000fe40008000000 */
[----:B------:R-:W-:-:S02]  /*1d80*/  USEL UR5, UR5, URZ, UP0 ;  /* 0x000000ff05057287 */ /* 0x000fc40008000000 */
[----:B------:R-:W-:Y:S02]  /*1d90*/  UIADD3 UR22, UP0, UPT, UR26, 0x180, URZ ;  /* 0x000001801a167890 */ /* 0x000fe4000ff1e0ff */
[----:B------:R-:W-:Y:S01]  /*1da0*/  LOP3.LUT R12, R12, UR8, RZ, 0x3c, !PT ;  /* 0x000000080c0c7c12 */ /* 0x000fe2000f8e3cff */
[----:B------:R-:W-:Y:S02]  /*1db0*/  ULEA UR6, UR5, UR7, 0x3 ;  /* 0x0000000705067291 */ /* 0x000fe4000f8e18ff */
[----:B------:R-:W-:Y:S01]  /*1dc0*/  ULEA UR8, UR4, UR7, 0xd ;  /* 0x0000000704087291 */ /* 0x000fe2000f8e68ff */
[----:B-1----:R-:W-:Y:S01]  /*1dd0*/  SHF.L.U32 R0, R12, 0x1f, RZ ;  /* 0x0000001f0c007819 */ /* 0x002fe200000006ff */
[----:B------:R-:W-:Y:S02]  /*1de0*/  ULEA UR16, UR4, UR29, 0xe ;  /* 0x0000001d04107291 */ /* 0x000fe4000f8e70ff */
[----:B------:R-:W-:Y:S02]  /*1df0*/  UIADD3.X UR15, UPT, UPT, URZ, UR27, URZ, UP1, !UPT ;  /* 0x0000001bff0f7290 */ /* 0x000fe40008ffe4ff */
[----:B------:R-:W-:Y:S01]  /*1e00*/  UIADD3 UR8, UPT, UPT, UR8, 0x10400, URZ ;  /* 0x0001040008087890 */ /* 0x000fe2000fffe0ff */
[----:B------:R3:W4:Y:S01]  /*1e10*/  SYNCS.PHASECHK.TRANS64.TRYWAIT P0, [UR6+0x18], R0 ;  /* 0x00001800ff0075a7 */ /* 0x0007220008001106 */
[----:B------:R-:W-:Y:S01]  /*1e20*/  UIADD3.X UR23, UPT, UPT, URZ, UR27, URZ, UP0, !UPT ;  /* 0x0000001bff177290 */ /* 0x000fe200087fe4ff */
[----:B------:R-:W-:Y:S01]  /*1e30*/  UMOV UR6, 0x30000 ;  /* 0x0003000000067882 */ /* 0x000fe20000000000 */
[----:B------:R-:W-:Y:S01]  /*1e40*/  UMOV UR30, 0x0 ;  /* 0x00000000001e7882 */ /* 0x000fe20000000000 */
[----:B------:R-:W-:Y:S01]  /*1e50*/  UMOV UR31, 0x10000000 ;  /* 0x10000000001f7882 */ /* 0x000fe20000000000 */
[----:B------:R-:W-:Y:S01]  /*1e60*/  UMOV UR19, UR35 ;  /* 0x0000002300137c82 */ /* 0x000fe20008000000 */
[----:B------:R-:W-:Y:S01]  /*1e70*/  UMOV UR20, UR36 ;  /* 0x0000002400147c82 */ /* 0x000fe20008000000 */
[----:B------:R-:W-:Y:S01]  /*1e80*/  UMOV UR12, UR36 ;  /* 0x00000024000c7c82 */ /* 0x000fe20008000000 */
[----:B------:R-:W-:Y:S01]  /*1e90*/  UMOV UR9, UR17 ;  /* 0x0000001100097c82 */ /* 0x000fe20008000000 */
[----:B------:R-:W-:Y:S01]  /*1ea0*/  UMOV UR10, UR18 ;  /* 0x00000012000a7c82 */ /* 0x000fe20008000000 */
[----:B------:R3:W-:Y:S01]  /*1eb0*/  UTMALDG.3D.MULTICAST [UR16], [UR14], UR6, desc[UR30] ;  /* 0x00001e100e0073b4 */ /* 0x0007e20008011806 */
[----:B------:R-:W-:Y:S01]  /*1ec0*/  UIADD3 UR13, UPT, UPT, UR13, 0x1, URZ ;  /* 0x000000010d0d7890 */ /* 0x000fe2000fffe0ff */
[----:B------:R-:W-:-:S03]  /*1ed0*/  UMOV UR4, UR5 ;  /* 0x0000000500047c82 */ /* 0x000fc60008000000 */
[----:B------:R-:W-:Y:S01]  /*1ee0*/  UISETP.NE.AND UP0, UPT, UR13, UR25, UPT ;  /* 0x000000190d00728c */ /* 0x000fe2000bf05270 */
[----:B------:R3:W-:Y:S08]  /*1ef0*/  UTMALDG.3D [UR8], [UR22], desc[UR30] ;  /* 0x00001e08160075b4 */ /* 0x0007f00008011000 */
[----:B---3--:R-:W-:Y:S05]  /*1f00*/  BRA.U UP0, `(.L_x_38) ;  /* 0xfffffffd004c7547 */ /* 0x008fea000b83ffff */
.L_x_32:
[C---:B------:R-:W-:Y:S01]  /*1f10*/  LEA R3, R11.reuse, UR7, 0x3 ;  /* 0x000000070b037c11 */ /* 0x040fe2000f8e18ff */
[----:B------:R-:W-:Y:S01]  /*1f20*/  NOP ;  /* 0x0000000000007918 */ /* 0x000fe20000000000 */
[----:B-1----:R-:W-:Y:S02]  /*1f30*/  SHF.L.U32 R0, R10, 0x1f, RZ ;  /* 0x0000001f0a007819 */ /* 0x002fe400000006ff */
[----:B------:R-:W-:Y:S02]  /*1f40*/  LEA R4, R11, UR7, 0x4 ;  /* 0x000000070b047c11 */ /* 0x000fe4000f8e20ff */
[----:B--2-4-:R-:W1:Y:S02]  /*1f50*/  SYNCS.PHASECHK.TRANS64.TRYWAIT P0, [R3+URZ+0x50], R0 ;  /* 0x00005000030075a7 */ /* 0x014e6400080011ff */
[----:B-1----:R-:W-:Y:S05]  /*1f60*/  @!P0 BRA `(.L_x_39) ;  /* 0x00000050000c8947 */ /* 0x002fea0003800000 */
.L_x_104:
[----:B------:R-:W2:Y:S01]  /*1f70*/  LDS.128 R4, [R4+0xe0] ;  /* 0x0000e00004047984 */ /* 0x000ea20000000c00 */
[----:B------:R-:W-:Y:S01]  /*1f80*/  UISETP.GE.AND UP0, UPT, UR40, 0x1, UPT ;  /* 0x000000012800788c */ /* 0x000fe2000bf06270 */
[----:B------:R-:W-:Y:S01]  /*1f90*/  @!PT LDS RZ, [RZ] ;  /* 0x00000000fffff984 */ /* 0x000fe20000000800 */
[----:B------:R-:W-:Y:S01]  /*1fa0*/  @!PT LDS RZ, [RZ] ;  /* 0x00000000fffff984 */ /* 0x000fe20000000800 */
[----:B------:R-:W-:Y:S01]  /*1fb0*/  @!PT LDS RZ, [RZ] ;  /* 0x00000000fffff984 */ /* 0x000fe20000000800 */
[----:B------:R-:W-:Y:S01]  /*1fc0*/  @!PT LDS RZ, [RZ] ;  /* 0x00000000fffff984 */ /* 0x000fe20000000800 */
[----:B------:R3:W-:Y:S06]  /*1fd0*/  MEMBAR.ALL.CTA ;  /* 0x0000000000007992 */ /* 0x0007ec0000008000 */
[----:B---3--:R-:W3:Y:S01]  /*1fe0*/  FENCE.VIEW.ASYNC.S ;  /* 0x00000000000073c6 */ /* 0x008ee20000000000 */
[----:B--2---:R-:W-:-:S13]  /*1ff0*/  LOP3.LUT P0, RZ, R6, 0x1, RZ, 0xc0, !PT ;  /* 0x0000000106ff7812 */ /* 0x004fda000780c0ff */
[----:B---3--:R-:W-:Y:S01]  /*2000*/  VOTEU.ANY UP1, P0 ;  /* 0x0000000000ff7886 */ /* 0x008fe20000020100 */
[----:B------:R-:W-:-:S13]  /*2010*/  PLOP3.LUT P0, PT, PT, PT, UP1, 0x80, 0x8 ;  /* 0x000000000008781c */ /* 0x000fda0003f0f018 */
[----:B-1----:R-:W-:Y:S02]  /*2020*/  @P0 LOP3.LUT R0, R5, 0xffff, RZ, 0xc0, !PT ;  /* 0x0000ffff05000812 */ /* 0x002fe400078ec0ff */
[----:B------:R-:W-:Y:S02]  /*2030*/  @P0 MOV R2, R4 ;  /* 0x0000000400020202 */ /* 0x000fe40000000f00 */
[----:B------:R-:W-:Y:S01]  /*2040*/  @P0 R2UR UR6, R0 ;  /* 0x00000000000602ca */ /* 0x000fe200000e0000 */
[----:B------:R-:W-:Y:S01]  /*2050*/  VIADD R0, R3, 0x60 ;  /* 0x0000006003007836 */ /* 0x000fe20000000000 */
[----:B------:R-:W-:Y:S02]  /*2060*/  @P0 SHF.R.U32.HI R4, RZ, 0x10, R5 ;  /* 0x00000010ff040819 */ /* 0x000fe40000011605 */
[----:B------:R-:W-:Y:S02]  /*2070*/  @P0 R2UR UR8, R2 ;  /* 0x00000000020802ca */ /* 0x000fe400000e0000 */
[----:B------:R-:W-:-:S02]  /*2080*/  PRMT R0, RZ, 0x654, R0 ;  /* 0x00000654ff007816 */ /* 0x000fc40000000000 */
[----:B------:R-:W-:Y:S02]  /*2090*/  @P0 R2UR UR4, R4 ;  /* 0x00000000040402ca */ /* 0x000fe400000e0000 */
[----:B------:R1:W-:Y:S03]  /*20a0*/  SYNCS.ARRIVE.TRANS64.RED.A1T0 RZ, [R0+URZ], RZ ;  /* 0x000000ff00ff79a7 */ /* 0x0003e600081004ff */
[----:B------:R-:W-:-:S04]  /*20b0*/  @UP1 UMOV UR37, UR6 ;  /* 0x0000000600251c82 */ /* 0x000fc80008000000 */
[----:B------:R-:W-:-:S04]  /*20c0*/  @UP1 UMOV UR38, UR8 ;  /* 0x0000000800261c82 */ /* 0x000fc80008000000 */
[----:B------:R-:W-:Y:S01]  /*20d0*/  @UP1 UMOV UR36, UR4 ;  /* 0x0000000400241c82 */ /* 0x000fe20008000000 */
[----:B------:R-:W-:Y:S05]  /*20e0*/  BRA.U !UP0, `(.L_x_40) ;  /* 0x0000000108d47547 */ /* 0x000fea000b800000 */
[----:B------:R-:W2:Y:S01]  /*20f0*/  LDCU.128 UR12, c[0x0][0xb10] ;  /* 0x00016200ff0c77ac */ /* 0x000ea20008000c00 */
[----:B------:R-:W3:Y:S01]  /*2100*/  LDCU UR25, c[0x0][0xb20] ;  /* 0x00016400ff1977ac */ /* 0x000ee20008000800 */
[----:B------:R-:W4:Y:S01]  /*2110*/  LDCU UR20, c[0x0][0xb0c] ;  /* 0x00016180ff1477ac */ /* 0x000f220008000800 */
[----:B------:R-:W1:Y:S01]  /*2120*/  LDCU.64 UR10, c[0x0][0xb28] ;  /* 0x00016500ff0a77ac */ /* 0x000e620008000a00 */
[----:B------:R-:W-:Y:S02]  /*2130*/  UISETP.NE.AND UP3, UPT, UR40, 0x1, UPT ;  /* 0x000000012800788c */ /* 0x000fe4000bf65270 */
[----:B--2---:R-:W-:Y:S02]  /*2140*/  UIMAD.WIDE.U32 UR16, UR39, UR15, URZ ;  /* 0x0000000f271072a5 */ /* 0x004fe4000f8e00ff */
[----:B------:R-:W-:Y:S02]  /*2150*/  UIMAD.WIDE.U32 UR8, UR41, UR12, URZ ;  /* 0x0000000c290872a5 */ /* 0x000fe4000f8e00ff */
[----:B------:R-:W-:-:S02]  /*2160*/  UISETP.NE.AND UP0, UPT, UR14, 0x1, UPT ;  /* 0x000000010e00788c */ /* 0x000fc4000bf05270 */
[----:B------:R-:W-:Y:S01]  /*2170*/  UIMAD.WIDE.U32 UR22, UR37, UR15, URZ ;  /* 0x0000000f251672a5 */ /* 0x000fe2000f8e00ff */
[----:B------:R-:W-:Y:S02]  /*2180*/  UMOV UR16, UR17 ;  /* 0x0000001100107c82 */ /* 0x000fe40008000000 */
[----:B------:R-:W-:Y:S01]  /*2190*/  UMOV UR8, UR9 ;  /* 0x0000000900087c82 */ /* 0x000fe20008000000 */
[----:B---3--:R-:W-:Y:S02]  /*21a0*/  USHF.R.U32.HI UR16, URZ, UR25, UR16 ;  /* 0x00000019ff107299 */ /* 0x008fe40008011610 */
[----:B----4-:R-:W-:Y:S02]  /*21b0*/  UISETP.NE.AND UP2, UPT, UR20, 0x1, UPT ;  /* 0x000000011400788c */ /* 0x010fe4000bf45270 */
[----:B------:R-:W-:Y:S02]  /*21c0*/  USHF.R.U32.HI UR8, URZ, UR13, UR8 ;  /* 0x0000000dff087299 */ /* 0x000fe40008011608 */
[----:B------:R-:W-:-:S02]  /*21d0*/  USEL UR6, UR39, UR16, !UP0 ;  /* 0x0000001027067287 */ /* 0x000fc4000c000000 */
[----:B------:R-:W-:Y:S02]  /*21e0*/  USEL UR8, UR41, UR8, !UP2 ;  /* 0x0000000829087287 */ /* 0x000fe4000d000000 */
[----:B-1----:R-:W-:Y:S01]  /*21f0*/  UIMAD.WIDE.U32 UR16, UR6, UR10, URZ ;  /* 0x0000000a061072a5 */ /* 0x002fe2000f8e00ff */
[----:B------:R-:W-:Y:S01]  /*2200*/  UMOV UR4, UR23 ;  /* 0x0000001700047c82 */ /* 0x000fe20008000000 */
[----:B------:R-:W-:Y:S02]  /*2210*/  UIMAD.WIDE.U32 UR18, UR38, UR12, URZ ;  /* 0x0000000c261272a5 */ /* 0x000fe4000f8e00ff */
[----:B------:R-:W-:-:S03]  /*2220*/  UIMAD.WIDE.U32 UR22, UR8, UR10, URZ ;  /* 0x0000000a081672a5 */ /* 0x000fc6000f8e00ff */
[----:B------:R-:W-:Y:S01]  /*2230*/  UMOV UR16, UR17 ;  /* 0x0000001100107c82 */ /* 0x000fe20008000000 */
[----:B------:R-:W-:Y:S02]  /*2240*/  USHF.R.U32.HI UR4, URZ, UR25, UR4 ;  /* 0x00000019ff047299 */ /* 0x000fe40008011604 */
[----:B------:R-:W-:Y:S01]  /*2250*/  @UP3 USHF.R.U32.HI UR6, URZ, UR11, UR16 ;  /* 0x0000000bff063299 */ /* 0x000fe20008011610 */
[----:B------:R-:W-:Y:S01]  /*2260*/  UMOV UR18, UR19 ;  /* 0x0000001300127c82 */ /* 0x000fe20008000000 */
[----:B------:R-:W-:Y:S01]  /*2270*/  UMOV UR22, UR23 ;  /* 0x0000001700167c82 */ /* 0x000fe20008000000 */
[----:B------:R-:W-:Y:S02]  /*2280*/  USHF.R.U32.HI UR13, URZ, UR13, UR18 ;  /* 0x0000000dff0d7299 */ /* 0x000fe40008011612 */
[----:B------:R-:W-:Y:S02]  /*2290*/  USEL UR4, UR37, UR4, !UP0 ;  /* 0x0000000425047287 */ /* 0x000fe4000c000000 */
[----:B------:R-:W-:-:S02]  /*22a0*/  @UP3 USHF.R.U32.HI UR8, URZ, UR11, UR22 ;  /* 0x0000000bff083299 */ /* 0x000fc40008011616 */
[----:B------:R-:W-:Y:S02]  /*22b0*/  UIMAD UR9, UR40, UR6, URZ ;  /* 0x00000006280972a4 */ /* 0x000fe4000f8e02ff */
[----:B------:R-:W-:Y:S02]  /*22c0*/  USEL UR6, UR38, UR13, !UP2 ;  /* 0x0000000d26067287 */ /* 0x000fe4000d000000 */
[----:B------:R-:W-:Y:S02]  /*22d0*/  UIMAD UR12, UR40, UR8, URZ ;  /* 0x00000008280c72a4 */ /* 0x000fe4000f8e02ff */
[----:B------:R-:W-:Y:S02]  /*22e0*/  UISETP.GE.AND UP0, UPT, UR4, UR9, UPT ;  /* 0x000000090400728c */ /* 0x000fe4000bf06270 */
[----:B------:R-:W-:Y:S02]  /*22f0*/  UIMAD.WIDE.U32 UR16, UR4, UR10, URZ ;  /* 0x0000000a041072a5 */ /* 0x000fe4000f8e00ff */
[----:B------:R-:W-:-:S02]  /*2300*/  UISETP.GE.OR UP0, UPT, UR6, UR12, UP0 ;  /* 0x0000000c0600728c */ /* 0x000fc40008706670 */
        /* <DEDUP_REMOVED lines=19> */
.L_x_40:
[----:B------:R-:W2:Y:S02]  /*2440*/  LDCU UR4, c[0x0][0xb30] ;  /* 0x00016600ff0477ac */ /* 0x000ea40008000800 */
[----:B--2---:R-:W-:-:S09]  /*2450*/  UISETP.NE.AND UP0, UPT, UR4, 0x1, UPT ;  /* 0x000000010400788c */ /* 0x004fd2000bf05270 */
[----:B------:R-:W-:Y:S05]  /*2460*/  BRA.U UP0, `(.L_x_41) ;  /* 0x0000000100447547 */ /* 0x000fea000b800000 */
[----:B------:R-:W2:Y:S01]  /*2470*/  LDCU.128 UR12, c[0x0][0xb10] ;  /* 0x00016200ff0c77ac */ /* 0x000ea20008000c00 */
[----:B------:R-:W3:Y:S01]  /*2480*/  LDCU UR16, c[0x0][0xb0c] ;  /* 0x00016180ff1077ac */ /* 0x000ee20008000800 */
[----:B------:R-:W4:Y:S01]  /*2490*/  LDCU UR17, c[0x0][0xb20] ;  /* 0x00016400ff1177ac */ /* 0x000f220008000800 */
[----:B--2---:R-:W-:Y:S02]  /*24a0*/  UIMAD.WIDE.U32 UR10, UR38, UR12, URZ ;  /* 0x0000000c260a72a5 */ /* 0x004fe4000f8e00ff */
[----:B------:R-:W-:Y:S02]  /*24b0*/  UIMAD.WIDE.U32 UR8, UR37, UR15, URZ ;  /* 0x0000000f250872a5 */ /* 0x000fe4000f8e00ff */
[----:B---3--:R-:W-:Y:S02]  /*24c0*/  UISETP.NE.AND UP2, UPT, UR16, 0x1, UPT ;  /* 0x000000011000788c */ /* 0x008fe4000bf45270 */
[----:B------:R-:W-:Y:S01]  /*24d0*/  UISETP.NE.AND UP0, UPT, UR14, 0x1, UPT ;  /* 0x000000010e00788c */ /* 0x000fe2000bf05270 */
[----:B------:R-:W-:-:S02]  /*24e0*/  UMOV UR6, UR11 ;  /* 0x0000000b00067c82 */ /* 0x000fc40008000000 */
[----:B------:R-:W-:Y:S01]  /*24f0*/  UMOV UR4, UR9 ;  /* 0x0000000900047c82 */ /* 0x000fe20008000000 */
[----:B------:R-:W-:Y:S02]  /*2500*/  USHF.R.U32.HI UR6, URZ, UR13, UR6 ;  /* 0x0000000dff067299 */ /* 0x000fe40008011606 */
[----:B----4-:R-:W-:Y:S02]  /*2510*/  USHF.R.U32.HI UR4, URZ, UR17, UR4 ;  /* 0x00000011ff047299 */ /* 0x010fe40008011604 */
[----:B------:R-:W-:Y:S02]  /*2520*/  USEL UR6, UR38, UR6, !UP2 ;  /* 0x0000000626067287 */ /* 0x000fe4000d000000 */
[----:B------:R-:W-:-:S04]  /*2530*/  USEL UR4, UR37, UR4, !UP0 ;  /* 0x0000000425047287 */ /* 0x000fc8000c000000 */
[----:B------:R-:W-:Y:S02]  /*2540*/  UIADD3 UR8, UPT, UPT, UR6, -UR4, URZ ;  /* 0x8000000406087290 */ /* 0x000fe4000fffe0ff */
[----:B------:R-:W-:Y:S02]  /*2550*/  UIADD3 UR4, UPT, UPT, -UR6, UR4, URZ ;  /* 0x0000000406047290 */ /* 0x000fe4000fffe1ff */
[----:B------:R-:W-:Y:S02]  /*2560*/  UIMAD UR37, UR8, UR14, UR37 ;  /* 0x0000000e082572a4 */ /* 0x000fe4000f8e0225 */
[----:B------:R-:W-:-:S12]  /*2570*/  UIMAD UR38, UR4, UR16, UR38 ;  /* 0x00000010042672a4 */ /* 0x000fd8000f8e0226 */
.L_x_41:
[----:B------:R-:W-:Y:S01]  /*2580*/  VIADD R11, R11, 0x1 ;  /* 0x000000010b0b7836 */ /* 0x000fe20000000000 */
[----:B------:R-:W-:Y:S01]  /*2590*/  PLOP3.LUT P1, PT, PT, PT, PT, 0x80, 0x8 ;  /* 0x000000000008781c */ /* 0x000fe20003f2f070 */
[----:B------:R-:W-:Y:S02]  /*25a0*/  UIADD3 UR46, UPT, UPT, UR38, UR58, URZ ;  /* 0x0000003a262e7290 */ /* 0x000fe4000fffe0ff */
[----:B------:R-:W-:Y:S01]  /*25b0*/  UIADD3 UR45, UPT, UPT, UR37, UR55, URZ ;  /* 0x00000037252d7290 */ /* 0x000fe2000fffe0ff */
[----:B------:R-:W-:-:S04]  /*25c0*/  ISETP.NE.AND P0, PT, R11, 0x2, PT ;  /* 0x000000020b00780c */ /* 0x000fc80003f05270 */
[----:B-1----:R-:W-:Y:S02]  /*25d0*/  SEL R0, RZ, 0x1, P0 ;  /* 0x00000001ff007807 */ /* 0x002fe40000000000 */
[----:B------:R-:W-:Y:S02]  /*25e0*/  SEL R11, R11, RZ, P0 ;  /* 0x000000ff0b0b7207 */ /* 0x000fe40000000000 */
[----:B------:R-:W-:Y:S01]  /*25f0*/  LOP3.LUT R10, R10, R0, RZ, 0x3c, !PT ;  /* 0x000000000a0a7212 */ /* 0x000fe200078e3cff */
[----:B------:R-:W-:Y:S06]  /*2600*/  BRA.U UP1, `(.L_x_42) ;  /* 0xfffffff101607547 */ /* 0x000fec000b83ffff */
[----:B------:R-:W-:Y:S01]  /*2610*/  UIADD3 UR7, UPT, UPT, UR7, 0x18, URZ ;  /* 0x0000001807077890 */ /* 0x000fe2000fffe0ff */
[----:B------:R-:W-:-:S03]  /*2620*/  SHF.L.U32 R2, R12, 0x1f, RZ ;  /* 0x0000001f0c027819 */ /* 0x000fc600000006ff */
[----:B------:R-:W-:-:S09]  /*2630*/  ULEA UR4, UR5, UR7, 0x3 ;  /* 0x0000000705047291 */ /* 0x000fd2000f8e18ff */
[----:B------:R-:W1:Y:S02]  /*2640*/  SYNCS.PHASECHK.TRANS64.TRYWAIT P0, [UR4], R2 ;  /* 0x00000002ff0075a7 */ /* 0x000e640008001104 */
[----:B-1----:R-:W-:Y:S05]  /*2650*/  @!P0 BRA `(.L_x_43) ;  /* 0x0000004800648947 */ /* 0x002fea0003800000 */
.L_x_106:
[----:B------:R-:W-:-:S04]  /*2660*/  UIADD3 UR4, UPT, UPT, UR5, 0x1, URZ ;  /* 0x0000000105047890 */ /* 0x000fc8000fffe0ff */
[----:B------:R-:W-:-:S04]  /*2670*/  UISETP.NE.AND UP0, UPT, UR4, 0x3, UPT ;  /* 0x000000030400788c */ /* 0x000fc8000bf05270 */
[----:B------:R-:W-:Y:S02]  /*2680*/  USEL UR6, URZ, 0x1, UP0 ;  /* 0x00000001ff067887 */ /* 0x000fe40008000000 */
[----:B------:R-:W-:-:S04]  /*2690*/  USEL UR4, UR4, URZ, UP0 ;  /* 0x000000ff04047287 */ /* 0x000fc80008000000 */
[----:B------:R-:W-:Y:S01]  /*26a0*/  ULEA UR5, UR4, UR7, 0x3 ;  /* 0x0000000704057291 */ /* 0x000fe2000f8e18ff */
[----:B------:R-:W-:-:S04]  /*26b0*/  LOP3.LUT R12, R12, UR6, RZ, 0x3c, !PT ;  /* 0x000000060c0c7c12 */ /* 0x000fc8000f8e3cff */
[----:B-1----:R-:W-:-:S04]  /*26c0*/  SHF.L.U32 R2, R12, 0x1f, RZ ;  /* 0x0000001f0c027819 */ /* 0x002fc800000006ff */
[----:B------:R-:W1:Y:S02]  /*26d0*/  SYNCS.PHASECHK.TRANS64.TRYWAIT P0, [UR5], R2 ;  /* 0x00000002ff0075a7 */ /* 0x000e640008001105 */
[----:B-1----:R-:W-:Y:S05]  /*26e0*/  @!P0 BRA `(.L_x_44) ;  /* 0x0000004800588947 */ /* 0x002fea0003800000 */
.L_x_108:
[----:B------:R-:W-:-:S04]  /*26f0*/  UIADD3 UR4, UPT, UPT, UR4, 0x1, URZ ;  /* 0x0000000104047890 */ /* 0x000fc8000fffe0ff */
[----:B------:R-:W-:-:S04]  /*2700*/  UISETP.NE.AND UP0, UPT, UR4, 0x3, UPT ;  /* 0x000000030400788c */ /* 0x000fc8000bf05270 */
[----:B------:R-:W-:Y:S02]  /*2710*/  USEL UR5, URZ, 0x1, UP0 ;  /* 0x00000001ff057887 */ /* 0x000fe40008000000 */
[----:B------:R-:W-:-:S04]  /*2720*/  USEL UR4, UR4, URZ, UP0 ;  /* 0x000000ff04047287 */ /* 0x000fc80008000000 */
[----:B------:R-:W-:Y:S01]  /*2730*/  ULEA UR4, UR4, UR7, 0x3 ;  /* 0x0000000704047291 */ /* 0x000fe2000f8e18ff */
[----:B-1----:R-:W-:-:S04]  /*2740*/  LOP3.LUT R2, R12, UR5, RZ, 0x3c, !PT ;  /* 0x000000050c027c12 */ /* 0x002fc8000f8e3cff */
[----:B------:R-:W-:Y:S01]  /*2750*/  SHF.L.U32 R2, R2, 0x1f, RZ ;  /* 0x0000001f02027819 */ /* 0x000fe200000006ff */
[----:B------:R-:W-:-:S07]  /*2760*/  IMAD.U32 R0, RZ, RZ, UR4 ;  /* 0x00000004ff007e24 */ /* 0x000fce000f8e00ff */
.L_x_45:
[----:B-1----:R1:W2:Y:S02]  /*2770*/  SYNCS.PHASECHK.TRANS64.TRYWAIT P0, [R0+URZ], R2 ;  /* 0x00000002000075a7 */ /* 0x0022a400080011ff */
[----:B--2---:R-:W-:Y:S05]  /*2780*/  @!P0 NANOSLEEP.SYNCS 0x989680 ;  /* 0x009896800000895d */ /* 0x004fea0003900000 */
[----:B------:R-:W2:Y:S02]  /*2790*/  @!P0 SYNCS.PHASECHK.TRANS64 P0, [R0+URZ], R2 ;  /* 0x00000002000085a7 */ /* 0x000ea400080010ff */
[----:B--2---:R-:W-:Y:S05]  /*27a0*/  @P0 EXIT ;  /* 0x000000000000094d */ /* 0x004fea0003800000 */
[----:B------:R-:W-:Y:S05]  /*27b0*/  BRA `(.L_x_45) ;  /* 0xfffffffc00ec7947 */ /* 0x000fea000383ffff */
.L_x_22:
[----:B------:R-:W-:-:S04]  /*27c0*/  UISETP.NE.AND UP0, UPT, UR61, URZ, UPT ;  /* 0x000000ff3d00728c */ /* 0x000fc8000bf05270 */
[----:B------:R-:W-:-:S09]  /*27d0*/  UISETP.NE.OR UP0, UPT, UR22, 0x1, UP0 ;  /* 0x000000011600788c */ /* 0x000fd20008705670 */
[----:B------:R-:W-:Y:S05]  /*27e0*/  BRA.U UP0, `(.L_x_46) ;  /* 0x0000000500487547 */ /* 0x000fea000b800000 */
[----:B------:R-:W-:Y:S01]  /*27f0*/  ISETP.GE.U32.AND P2, PT, R0, 0x2, PT ;  /* 0x000000020000780c */ /* 0x000fe20003f46070 */
[----:B------:R-:W-:Y:S01]  /*2800*/  IMAD.MOV.U32 R12, RZ, RZ, 0x1 ;  /* 0x00000001ff0c7424 */ /* 0x000fe200078e00ff */
[----:B------:R-:W-:Y:S02]  /*2810*/  CS2R R10, SRZ ;  /* 0x00000000000a7805 */ /* 0x000fe4000001ff00 */
[----:B------:R-:W-:Y:S01]  /*2820*/  CS2R R8, SRZ ;  /* 0x0000000000087805 */ /* 0x000fe2000001ff00 */
[----:B------:R-:W-:Y:S01]  /*2830*/  UMOV UR4, 0x400 ;  /* 0x0000040000047882 */ /* 0x000fe20000000000 */
[----:B------:R-:W-:Y:S01]  /*2840*/  UMOV UR5, URZ ;  /* 0x000000ff00057c82 */ /* 0x000fe20008000000 */
[----:B------:R-:W-:-:S12]  /*2850*/  ULEA UR6, UR61, UR4, 0x18 ;  /* 0x000000043d067291 */ /* 0x000fd8000f8ec0ff */
.L_x_50:
[----:B------:R-:W-:Y:S02]  /*2860*/  LEA R2, R8, UR6, 0x3 ;  /* 0x0000000608027c11 */ /* 0x000fe4000f8e18ff */
[----:B------:R-:W-:-:S03]  /*2870*/  SHF.L.U32 R4, R9, 0x1f, RZ ;  /* 0x0000001f09047819 */ /* 0x000fc600000006ff */
[----:B------:R-:W-:Y:S01]  /*2880*/  VIADD R5, R2, 0xc0 ;  /* 0x000000c002057836 */ /* 0x000fe20000000000 */
[----:B------:R-:W1:Y:S02]  /*2890*/  SYNCS.PHASECHK.TRANS64.TRYWAIT P0, [R2+URZ+0xb0], R4 ;  /* 0x0000b004020075a7 */ /* 0x000e6400080011ff */
[----:B-1----:R-:W-:Y:S05]  /*28a0*/  @!P0 BRA `(.L_x_47) ;  /* 0x0000004800008947 */ /* 0x002fea0003800000 */
.L_x_109:
[----:B------:R-:W-:Y:S01]  /*28b0*/  ULEA UR4, UR5, UR6, 0x3 ;  /* 0x0000000605047291 */ /* 0x000fe2000f8e18ff */
[----:B-1----:R-:W-:Y:S01]  /*28c0*/  PRMT R2, RZ, 0x654, R5 ;  /* 0x00000654ff027816 */ /* 0x002fe20000000005 */
[----:B------:R-:W-:Y:S01]  /*28d0*/  @!P2 IMAD.MOV.U32 R4, RZ, RZ, 0x10 ;  /* 0x00000010ff04a424 */ /* 0x000fe200078e00ff */
[----:B------:R-:W-:Y:S01]  /*28e0*/  SHF.L.U32 R5, R12, 0x1f, RZ ;  /* 0x0000001f0c057819 */ /* 0x000fe200000006ff */
[----:B------:R-:W-:Y:S01]  /*28f0*/  UIADD3 UR7, UPT, UPT, UR4, 0x50, URZ ;  /* 0x0000005004077890 */ /* 0x000fe2000fffe0ff */
[----:B------:R1:W-:Y:S05]  /*2900*/  SYNCS.ARRIVE.TRANS64.RED.A1T0 RZ, [R2+URZ], RZ ;  /* 0x000000ff02ff79a7 */ /* 0x0003ea00081004ff */
[----:B------:R-:W-:Y:S01]  /*2910*/  IMAD.U32 R6, RZ, RZ, UR7 ;  /* 0x00000007ff067e24 */ /* 0x000fe2000f8e00ff */
[----:B------:R-:W2:Y:S04]  /*2920*/  SYNCS.PHASECHK.TRANS64.TRYWAIT P0, [UR4+0x60], R5 ;  /* 0x00006005ff0075a7 */ /* 0x000ea80008001104 */
[----:B------:R-:W-:Y:S01]  /*2930*/  PRMT R6, R0, 0x654, R6 ;  /* 0x0000065400067816 */ /* 0x000fe20000000006 */
[----:B-12---:R-:W-:Y:S06]  /*2940*/  @!P0 BRA `(.L_x_48) ;  /* 0x0000004400ec8947 */ /* 0x006fec0003800000 */
.L_x_111:
[----:B------:R-:W-:Y:S01]  /*2950*/  ULEA UR8, UR5, UR6, 0x4 ;  /* 0x0000000605087291 */ /* 0x000fe2000f8e20ff */
[----:B------:R-:W-:Y:S01]  /*2960*/  SEL R3, R6, R3, !P2 ;  /* 0x0000000306037207 */ /* 0x000fe20005000000 */
[----:B------:R-:W-:Y:S01]  /*2970*/  UIADD3 UR9, UPT, UPT, UR4, 0x50, URZ ;  /* 0x0000005004097890 */ /* 0x000fe2000fffe0ff */
[----:B-1----:R-:W-:Y:S01]  /*2980*/  LEA R2, R11, UR6, 0x3 ;  /* 0x000000060b027c11 */ /* 0x002fe2000f8e18ff */
[----:B------:R-:W-:Y:S01]  /*2990*/  UIADD3 UR8, UPT, UPT, UR8, 0xe0, URZ ;  /* 0x000000e008087890 */ /* 0x000fe2000fffe0ff */
[----:B------:R1:W-:Y:S01]  /*29a0*/  @!P2 SYNCS.ARRIVE.TRANS64.RED RZ, [R3+URZ], R4 ;  /* 0x0000000403ffa9a7 */ /* 0x0003e200080004ff */
[----:B------:R-:W-:Y:S01]  /*29b0*/  UIADD3 UR4, UPT, UPT, UR5, 0x1, URZ ;  /* 0x0000000105047890 */ /* 0x000fe2000fffe0ff */
[----:B------:R-:W-:-:S03]  /*29c0*/  VIADD R8, R8, 0x1 ;  /* 0x0000000108087836 */ /* 0x000fc60000000000 */
[----:B------:R-:W-:Y:S02]  /*29d0*/  UISETP.NE.AND UP0, UPT, UR4, 0x2, UPT ;  /* 0x000000020400788c */ /* 0x000fe4000bf05270 */
[----:B------:R-:W-:Y:S01]  /*29e0*/  ISETP.NE.AND P0, PT, R8, 0x2, PT ;  /* 0x000000020800780c */ /* 0x000fe20003f05270 */
[----:B------:R-:W-:Y:S06]  /*29f0*/  UGETNEXTWORKID.BROADCAST [UR8], [UR9] ;  /* 0x00000000080073ca */ /* 0x000fec0008000100 */
[----:B------:R-:W-:Y:S02]  /*2a00*/  USEL UR7, URZ, 0x1, UP0 ;  /* 0x00000001ff077887 */ /* 0x000fe40008000000 */
[----:B------:R-:W-:-:S04]  /*2a10*/  USEL UR5, UR4, URZ, UP0 ;  /* 0x000000ff04057287 */ /* 0x000fc80008000000 */
[----:B------:R-:W-:Y:S02]  /*2a20*/  LOP3.LUT R12, R12, UR7, RZ, 0x3c, !PT ;  /* 0x000000070c0c7c12 */ /* 0x000fe4000f8e3cff */
[----:B-1----:R-:W-:-:S04]  /*2a30*/  SHF.L.U32 R4, R10, 0x1f, RZ ;  /* 0x0000001f0a047819 */ /* 0x002fc800000006ff */
[----:B------:R-:W1:Y:S02]  /*2a40*/  SYNCS.PHASECHK.TRANS64.TRYWAIT P1, [R2+URZ+0x50], R4 ;  /* 0x00005004020075a7 */ /* 0x000e6400080211ff */
[----:B-1----:R-:W-:Y:S05]  /*2a50*/  @!P1 BRA `(.L_x_49) ;  /* 0x0000004400c09947 */ /* 0x002fea0003800000 */
.L_x_112:
[C---:B-1----:R-:W-:Y:S01]  /*2a60*/  LEA R4, R11.reuse, UR6, 0x4 ;  /* 0x000000060b047c11 */ /* 0x042fe2000f8e20ff */
[----:B------:R-:W-:Y:S01]  /*2a70*/  VIADD R2, R2, 0x60 ;  /* 0x0000006002027836 */ /* 0x000fe20000000000 */
[----:B------:R-:W-:Y:S01]  /*2a80*/  SEL R8, R8, RZ, P0 ;  /* 0x000000ff08087207 */ /* 0x000fe20000000000 */
[----:B------:R-:W-:-:S03]  /*2a90*/  VIADD R11, R11, 0x1 ;  /* 0x000000010b0b7836 */ /* 0x000fc60000000000 */
[----:B------:R-:W1:Y:S01]  /*2aa0*/  LDS.128 R4, [R4+0xe0] ;  /* 0x0000e00004047984 */ /* 0x000e620000000c00 */
[----:B------:R-:W-:Y:S02]  /*2ab0*/  PRMT R2, RZ, 0x654, R2 ;  /* 0x00000654ff027816 */ /* 0x000fe40000000002 */
[C---:B------:R-:W-:Y:S01]  /*2ac0*/  ISETP.NE.AND P1, PT, R11.reuse, 0x2, PT ;  /* 0x000000020b00780c */ /* 0x040fe20003f25270 */
[----:B------:R-:W-:Y:S01]  /*2ad0*/  @!PT LDS RZ, [RZ] ;  /* 0x00000000fffff984 */ /* 0x000fe20000000800 */
[----:B------:R-:W-:Y:S01]  /*2ae0*/  @!PT LDS RZ, [RZ] ;  /* 0x00000000fffff984 */ /* 0x000fe20000000800 */
[----:B------:R-:W-:Y:S01]  /*2af0*/  @!PT LDS RZ, [RZ] ;  /* 0x00000000fffff984 */ /* 0x000fe20000000800 */
[----:B------:R-:W-:Y:S01]  /*2b00*/  @!PT LDS RZ, [RZ] ;  /* 0x00000000fffff984 */ /* 0x000fe20000000800 */
[----:B------:R2:W-:Y:S06]  /*2b10*/  MEMBAR.ALL.CTA ;  /* 0x0000000000007992 */ /* 0x0005ec0000008000 */
[----:B--2---:R-:W2:Y:S01]  /*2b20*/  FENCE.VIEW.ASYNC.S ;  /* 0x00000000000073c6 */ /* 0x004ea20000000000 */
[----:B------:R-:W-:Y:S01]  /*2b30*/  SEL R11, R11, RZ, P1 ;  /* 0x000000ff0b0b7207 */ /* 0x000fe20000800000 */
[----:B--2---:R2:W-:Y:S01]  /*2b40*/  SYNCS.ARRIVE.TRANS64.RED.A1T0 RZ, [R2+URZ], RZ ;  /* 0x000000ff02ff79a7 */ /* 0x0045e200081004ff */
[----:B-1----:R-:W-:-:S02]  /*2b50*/  LOP3.LUT P3, RZ, R6, 0x1, RZ, 0xc0, !PT ;  /* 0x0000000106ff7812 */ /* 0x002fc4000786c0ff */
[----:B------:R-:W-:-:S04]  /*2b60*/  SEL R4, RZ, 0x1, P1 ;  /* 0x00000001ff047807 */ /* 0x000fc80000800000 */
[----:B------:R-:W-:Y:S02]  /*2b70*/  LOP3.LUT R10, R10, R4, RZ, 0x3c, !PT ;  /* 0x000000040a0a7212 */ /* 0x000fe400078e3cff */
[----:B--2---:R-:W-:-:S04]  /*2b80*/  SEL R2, RZ, 0x1, P0 ;  /* 0x00000001ff027807 */ /* 0x004fc80000000000 */
[----:B------:R-:W-:Y:S01]  /*2b90*/  LOP3.LUT R9, R9, R2, RZ, 0x3c, !PT ;  /* 0x0000000209097212 */ /* 0x000fe200078e3cff */
[----:B------:R-:W-:Y:S06]  /*2ba0*/  @P3 BRA `(.L_x_50) ;  /* 0xfffffffc002c3947 */ /* 0x000fec000383ffff */
[----:B------:R-:W-:Y:S01]  /*2bb0*/  ULEA UR4, UR5, UR6, 0x3 ;  /* 0x0000000605047291 */ /* 0x000fe2000f8e18ff */
[----:B------:R-:W-:-:S08]  /*2bc0*/  SHF.L.U32 R2, R12, 0x1f, RZ ;  /* 0x0000001f0c027819 */ /* 0x000fd000000006ff */
[----:B------:R-:W1:Y:S02]  /*2bd0*/  SYNCS.PHASECHK.TRANS64 P0, [UR4+0x60], R2 ;  /* 0x00006002ff0075a7 */ /* 0x000e640008001004 */
[----:B-1----:R-:W-:Y:S05]  /*2be0*/  @P0 BRA `(.L_x_51) ;  /* 0x0000000000080947 */ /* 0x002fea0003800000 */
[----:B------:R-:W1:Y:S02]  /*2bf0*/  SYNCS.PHASECHK.TRANS64.TRYWAIT P0, [UR4+0x60], R2 ;  /* 0x00006002ff0075a7 */ /* 0x000e640008001104 */
[----:B-1----:R-:W-:Y:S05]  /*2c00*/  @!P0 BRA `(.L_x_52) ;  /* 0x0000004400688947 */ /* 0x002fea0003800000 */
.L_x_51:
[----:B------:R-:W-:-:S04]  /*2c10*/  UIADD3 UR7, UPT, UPT, UR5, 0x1, URZ ;  /* 0x0000000105077890 */ /* 0x000fc8000fffe0ff */
[----:B------:R-:W-:-:S04]  /*2c20*/  UISETP.NE.AND UP0, UPT, UR7, 0x2, UPT ;  /* 0x000000020700788c */ /* 0x000fc8000bf05270 */
[----:B------:R-:W-:Y:S02]  /*2c30*/  USEL UR8, URZ, 0x1, UP0 ;  /* 0x00000001ff087887 */ /* 0x000fe40008000000 */
[----:B------:R-:W-:-:S04]  /*2c40*/  USEL UR7, UR7, URZ, UP0 ;  /* 0x000000ff07077287 */ /* 0x000fc80008000000 */
[----:B------:R-:W-:Y:S01]  /*2c50*/  ULEA UR7, UR7, UR6, 0x3 ;  /* 0x0000000607077291 */ /* 0x000fe2000f8e18ff */
[----:B-1----:R-:W-:-:S04]  /*2c60*/  LOP3.LUT R2, R12, UR8, RZ, 0x3c, !PT ;  /* 0x000000080c027c12 */ /* 0x002fc8000f8e3cff */
[----:B------:R-:W-:-:S04]  /*2c70*/  SHF.L.U32 R0, R2, 0x1f, RZ ;  /* 0x0000001f02007819 */ /* 0x000fc800000006ff */
[----:B------:R-:W1:Y:S02]  /*2c80*/  SYNCS.PHASECHK.TRANS64 P0, [UR7+0x60], R0 ;  /* 0x00006000ff0075a7 */ /* 0x000e640008001007 */
[----:B-1----:R-:W-:Y:S05]  /*2c90*/  @P0 EXIT ;  /* 0x000000000000094d */ /* 0x002fea0003800000 */
[----:B------:R-:W-:Y:S02]  /*2ca0*/  SHF.L.U32 R2, R2, 0x1f, RZ ;  /* 0x0000001f02027819 */ /* 0x000fe400000006ff */
[----:B------:R-:W-:-:S07]  /*2cb0*/  MOV R0, UR7 ;  /* 0x0000000700007c02 */ /* 0x000fce0008000f00 */
.L_x_53:
[----:B-1----:R1:W2:Y:S02]  /*2cc0*/  SYNCS.PHASECHK.TRANS64.TRYWAIT P0, [R0+URZ+0x60], R2 ;  /* 0x00006002000075a7 */ /* 0x0022a400080011ff */
[----:B--2---:R-:W-:Y:S05]  /*2cd0*/  @!P0 NANOSLEEP.SYNCS 0x989680 ;  /* 0x009896800000895d */ /* 0x004fea0003900000 */
[----:B------:R-:W2:Y:S02]  /*2ce0*/  @!P0 SYNCS.PHASECHK.TRANS64 P0, [R0+URZ+0x60], R2 ;  /* 0x00006002000085a7 */ /* 0x000ea400080010ff */
[----:B--2---:R-:W-:Y:S05]  /*2cf0*/  @P0 EXIT ;  /* 0x000000000000094d */ /* 0x004fea0003800000 */
[----:B------:R-:W-:Y:S05]  /*2d00*/  BRA `(.L_x_53) ;  /* 0xfffffffc00ec7947 */ /* 0x000fea000383ffff */
.L_x_46:
[----:B------:R-:W-:Y:S05]  /*2d10*/  BRA.U UP4, `(.L_x_54) ;  /* 0x0000000d04bc7547 */ /* 0x000fea000b800000 */
[----:B------:R-:W-:Y:S01]  /*2d20*/  UMOV UR4, 0x40 ;  /* 0x0000004000047882 */ /* 0x000fe20000000000 */
[----:B------:R-:W-:Y:S01]  /*2d30*/  NOP ;  /* 0x0000000000007918 */ /* 0x000fe20000000000 */
[----:B------:R-:W-:Y:S01]  /*2d40*/  ULEA UR5, UR61, UR4, 0x18 ;  /* 0x000000043d057291 */ /* 0x000fe2000f8ec0ff */
[----:B------:R-:W-:Y:S02]  /*2d50*/  UMOV UR6, 0x400 ;  /* 0x0000040000067882 */ /* 0x000fe40000000000 */
[----:B------:R-:W-:-:S06]  /*2d60*/  ULEA UR6, UR61, UR6, 0x18 ;  /* 0x000000063d067291 */ /* 0x000fcc000f8ec0ff */
[----:B------:R-:W1:Y:S02]  /*2d70*/  LDS.U8 R0, [UR5+0x1c] ;  /* 0x00001c05ff007984 */ /* 0x000e640008000000 */
[----:B-1----:R-:W-:-:S13]  /*2d80*/  ISETP.NE.AND P0, PT, R0, RZ, PT ;  /* 0x000000ff0000720c */ /* 0x002fda0003f05270 */
[----:B------:R-:W-:Y:S05]  /*2d90*/  @P0 BRA `(.L_x_55) ;  /* 0x0000000000580947 */ /* 0x000fea0003800000 */
[----:B------:R-:W-:-:S13]  /*2da0*/  ELECT P0, URZ, PT ;  /* 0x0000000000ff782f */ /* 0x000fda0003800000 */
[----:B------:R-:W-:Y:S05]  /*2db0*/  @!P0 BRA `(.L_x_56) ;  /* 0x0000000000608947 */ /* 0x000fea0003800000 */
[----:B------:R-:W-:Y:S01]  /*2dc0*/  UMOV UR4, 0x10 ;  /* 0x0000001000047882 */ /* 0x000fe20000000000 */
[----:B------:R-:W-:Y:S01]  /*2dd0*/  HFMA2 R0, -RZ, RZ, 0, 5.9604644775390625e-08 ;  /* 0x00000001ff007431 */ /* 0x000fe200000001ff */
[----:B------:R-:W-:-:S03]  /*2de0*/  MOV R3, 0xffff ;  /* 0x0000ffff00037802 */ /* 0x000fc60000000f00 */
[----:B------:R-:W-:Y:S04]  /*2df0*/  DEPBAR.LE SB1, 0x36 ;  /* 0x00009d800000791a */ /* 0x000fe80000000000 */
[----:B------:R-:W1:Y:S02]  /*2e00*/  UTCATOMSWS.FIND_AND_SET.ALIGN UP0, UR4, UR4 ;  /* 0x00000004000475e3 */ /* 0x000e640008000800 */
[----:B-1----:R-:W-:Y:S01]  /*2e10*/  MOV R4, UR4 ;  /* 0x0000000400047c02 */ /* 0x002fe20008000f00 */
[----:B------:R-:W-:Y:S06]  /*2e20*/  BRA.U UP0, `(.L_x_57) ;  /* 0x0000000100187547 */ /* 0x000fec000b800000 */
.L_x_58:
[----:B------:R-:W-:Y:S05]  /*2e30*/  NANOSLEEP 0x64 ;  /* 0x000000640000795d */ /* 0x000fea0003800000 */
[----:B------:R-:W-:-:S05]  /*2e40*/  UMOV UR4, 0x10 ;  /* 0x0000001000047882 */ /* 0x000fca0000000000 */
[----:B------:R-:W-:Y:S04]  /*2e50*/  DEPBAR.LE SB1, 0x36 ;  /* 0x00009d800000791a */ /* 0x000fe80000000000 */
[----:B------:R-:W1:Y:S02]  /*2e60*/  UTCATOMSWS.FIND_AND_SET.ALIGN UP0, UR4, UR4 ;  /* 0x00000004000475e3 */ /* 0x000e640008000800 */
[----:B-1----:R-:W-:Y:S01]  /*2e70*/  MOV R4, UR4 ;  /* 0x0000000400047c02 */ /* 0x002fe20008000f00 */
[----:B------:R-:W-:Y:S05]  /*2e80*/  BRA.U !UP0, `(.L_x_58) ;  /* 0xfffffffd08e87547 */ /* 0x000fea000b83ffff */
.L_x_57:
[-C--:B------:R-:W-:Y:S02]  /*2e90*/  SHF.L.U32 R3, R3, R4.reuse, RZ ;  /* 0x0000000403037219 */ /* 0x080fe400000006ff */
[----:B------:R-:W-:Y:S01]  /*2ea0*/  SHF.L.U32 R0, R0, R4, RZ ;  /* 0x0000000400007219 */ /* 0x000fe200000006ff */
[----:B------:R-:W-:Y:S02]  /*2eb0*/  IMAD.SHL.U32 R4, R4, 0x20, RZ ;  /* 0x0000002004047824 */ /* 0x000fe400078e00ff */
[----:B------:R1:W-:Y:S04]  /*2ec0*/  ATOMS.OR RZ, [UR5+0x14], R3 ;  /* 0x00001403ffff798c */ /* 0x0003e8000b000005 */
[----:B------:R1:W-:Y:S04]  /*2ed0*/  ATOMS.OR RZ, [UR5+0x18], R0 ;  /* 0x00001800ffff798c */ /* 0x0003e8000b000005 */
[----:B------:R1:W-:Y:S01]  /*2ee0*/  STS [UR6+0x100], R4 ;  /* 0x00010004ff007988 */ /* 0x0003e20008000806 */
[----:B------:R-:W-:Y:S05]  /*2ef0*/  BRA `(.L_x_56) ;  /* 0x0000000000107947 */ /* 0x000fea0003800000 */
.L_x_55:
[----:B------:R-:W-:Y:S02]  /*2f00*/  MOV R0, 0xffffffff ;  /* 0xffffffff00007802 */ /* 0x000fe40000000f00 */
[----:B------:R-:W-:-:S03]  /*2f10*/  MOV R4, 0x2f40 ;  /* 0x00002f4000047802 */ /* 0x000fc60000000f00 */
[----:B------:R1:W-:Y:S04]  /*2f20*/  STS [UR6+0x100], R0 ;  /* 0x00010000ff007988 */ /* 0x0003e80008000806 */
[----:B-1---5:R-:W-:Y:S05]  /*2f30*/  CALL.REL.NOINC `($__internal_1_$__cuda_sm10x_tcgen05_guardrail_trap_phase_invalid_during_alloc) ;  /* 0x0000004400e87944 */ /* 0x022fea0003c00000 */
.L_x_56:
[----:B------:R-:W-:Y:S05]  /*2f40*/  WARPSYNC.ALL ;  /* 0x0000000000007948 */ /* 0x000fea0003800000 */
[----:B------:R-:W2:Y:S01]  /*2f50*/  S2UR UR4, SR_CgaCtaId ;  /* 0x00000000000479c3 */ /* 0x000ea20000008800 */
[----:B------:R-:W-:Y:S01]  /*2f60*/  UMOV UR26, 0x400 ;  /* 0x00000400001a7882 */ /* 0x000fe20000000000 */
[----:B------:R-:W-:-:S06]  /*2f70*/  NOP ;  /* 0x0000000000007918 */ /* 0x000fcc0000000000 */
[----:B------:R-:W-:Y:S06]  /*2f80*/  BAR.ARV 0x6, 0xa0 ;  /* 0x0182800000007b1d */ /* 0x000fec0000002000 */
[----:B------:R-:W3:Y:S01]  /*2f90*/  LDCU UR5, c[0x0][0x38c] ;  /* 0x00007180ff0577ac */ /* 0x000ee20008000800 */
[----:B------:R-:W-:Y:S01]  /*2fa0*/  LOP3.LUT R2, R2, 0xffff, RZ, 0xc0, !PT ;  /* 0x0000ffff02027812 */ /* 0x000fe200078ec0ff */
[----:B------:R-:W-:Y:S01]  /*2fb0*/  IMAD.MOV.U32 R11, RZ, RZ, 0x1 ;  /* 0x00000001ff0b7424 */ /* 0x000fe200078e00ff */
[----:B------:R-:W-:Y:S01]  /*2fc0*/  CS2R R8, SRZ ;  /* 0x0000000000087805 */ /* 0x000fe2000001ff00 */
[----:B------:R-:W4:Y:S01]  /*2fd0*/  LDCU UR7, c[0x0][0x38c] ;  /* 0x00007180ff0777ac */ /* 0x000f220008000800 */
[----:B------:R-:W-:Y:S01]  /*2fe0*/  R2UR UR27, R2 ;  /* 0x00000000021b72ca */ /* 0x000fe200000e0000 */
[----:B------:R-:W-:Y:S01]  /*2ff0*/  IMAD.MOV.U32 R10, RZ, RZ, RZ ;  /* 0x000000ffff0a7224 */ /* 0x000fe200078e00ff */
[----:B------:R-:W-:Y:S01]  /*3000*/  UMOV UR31, URZ ;  /* 0x000000ff001f7c82 */ /* 0x000fe20008000000 */
[----:B------:R-:W-:Y:S01]  /*3010*/  UMOV UR22, URZ ;  /* 0x000000ff00167c82 */ /* 0x000fe20008000000 */
[----:B--2---:R-:W-:Y:S01]  /*3020*/  ULEA UR26, UR4, UR26, 0x18 ;  /* 0x0000001a041a7291 */ /* 0x004fe2000f8ec0ff */
[----:B------:R-:W-:Y:S01]  /*3030*/  UMOV UR38, 0x0 ;  /* 0x0000000000267882 */ /* 0x000fe20000000000 */
[----:B------:R-:W-:-:S02]  /*3040*/  UMOV UR39, 0x8100490 ;  /* 0x0810049000277882 */ /* 0x000fc40000000000 */
[----:B------:R-:W-:Y:S02]  /*3050*/  UIADD3 UR4, UPT, UPT, UR26, 0x4400, URZ ;  /* 0x000044001a047890 */ /* 0x000fe4000fffe0ff */
[----:B------:R-:W-:Y:S02]  /*3060*/  UIADD3 UR6, UPT, UPT, UR26, 0x10400, URZ ;  /* 0x000104001a067890 */ /* 0x000fe4000fffe0ff */
[----:B---3--:R-:W-:Y:S01]  /*3070*/  UIADD3 UR5, UPT, UPT, UR5, 0x7f, URZ ;  /* 0x0000007f05057890 */ /* 0x008fe2000fffe0ff */
[----:B-1----:R-:W1:Y:S01]  /*3080*/  LDS R0, [UR26+0x100] ;  /* 0x0001001aff007984 */ /* 0x002e620008000800 */
[----:B------:R-:W-:Y:S01]  /*3090*/  UMOV UR36, 0x0 ;  /* 0x0000000000247882 */ /* 0x000fe20000000000 */
[----:B------:R-:W-:Y:S01]  /*30a0*/  UMOV UR37, 0x8100490 ;  /* 0x0810049000257882 */ /* 0x000fe20000000000 */
[----:B------:R-:W-:Y:S02]  /*30b0*/  USHF.R.S32.HI UR40, URZ, 0x1f, UR5 ;  /* 0x0000001fff287899 */ /* 0x000fe40008011405 */
[----:B----4-:R-:W-:-:S02]  /*30c0*/  UISETP.GE.AND UP4, UPT, UR7, 0x1, UPT ;  /* 0x000000010700788c */ /* 0x010fc4000bf86270 */
[----:B------:R-:W-:Y:S02]  /*30d0*/  ULEA.HI UR40, UR40, UR5, URZ, 0x7 ;  /* 0x0000000528287291 */ /* 0x000fe4000f8f38ff */
[----:B------:R-:W-:Y:S02]  /*30e0*/  USHF.R.U32.HI UR5, URZ, 0x4, UR4 ;  /* 0x00000004ff057899 */ /* 0x000fe40008011604 */
[----:B------:R-:W-:Y:S02]  /*30f0*/  USHF.R.S32.HI UR40, URZ, 0x7, UR40 ;  /* 0x00000007ff287899 */ /* 0x000fe40008011428 */
[----:B------:R-:W-:Y:S02]  /*3100*/  USHF.R.U32.HI UR4, URZ, 0x4, UR6 ;  /* 0x00000004ff047899 */ /* 0x000fe40008011606 */
[----:B------:R-:W-:Y:S02]  /*3110*/  UISETP.LT.AND UP0, UPT, UR40, 0x1, UPT ;  /* 0x000000012800788c */ /* 0x000fe4000bf01270 */
[----:B------:R-:W-:-:S02]  /*3120*/  ULOP3.LUT UR5, UR5, 0x3fff, URZ, 0xc0, !UPT ;  /* 0x00003fff05057892 */ /* 0x000fc4000f8ec0ff */
[----:B------:R-:W-:Y:S02]  /*3130*/  ULOP3.LUT UR4, UR4, 0x3fff, URZ, 0xc0, !UPT ;  /* 0x00003fff04047892 */ /* 0x000fe4000f8ec0ff */
[----:B------:R-:W-:Y:S02]  /*3140*/  USEL UR41, UR40, 0x1, !UP0 ;  /* 0x0000000128297887 */ /* 0x000fe4000c000000 */
[----:B------:R-:W-:Y:S02]  /*3150*/  ULOP3.LUT UR28, UR5, 0x10000, URZ, 0xfc, !UPT ;  /* 0x00010000051c7892 */ /* 0x000fe4000f8efcff */
[----:B------:R-:W-:Y:S02]  /*3160*/  ULOP3.LUT UR29, UR4, 0x10000, URZ, 0xfc, !UPT ;  /* 0x00010000041d7892 */ /* 0x000fe4000f8efcff */
[----:B------:R-:W-:Y:S01]  /*3170*/  UIADD3 UR41, UPT, UPT, -UR41, URZ, URZ ;  /* 0x000000ff29297290 */ /* 0x000fe2000fffe1ff */
[----:B------:R-:W-:Y:S01]  /*3180*/  UMOV UR34, 0x0 ;  /* 0x0000000000227882 */ /* 0x000fe20000000000 */
[----:B------:R-:W-:Y:S01]  /*3190*/  UMOV UR35, 0x8100490 ;  /* 0x0810049000237882 */ /* 0x000fe20000000000 */
[----:B------:R-:W-:Y:S01]  /*31a0*/  UMOV UR32, 0x0 ;  /* 0x0000000000207882 */ /* 0x000fe20000000000 */
[----:B------:R-:W-:Y:S01]  /*31b0*/  UMOV UR33, 0x8100490 ;  /* 0x0810049000217882 */ /* 0x000fe20000000000 */
[----:B-1----:R-:W-:-:S15]  /*31c0*/  R2UR UR42, R0 ;  /* 0x00000000002a72ca */ /* 0x002fde00000e0000 */
.L_x_65:
[----:B------:R-:W-:Y:S02]  /*31d0*/  LEA R0, R10, UR26, 0x3 ;  /* 0x0000001a0a007c11 */ /* 0x000fe4000f8e18ff */
[----:B------:R-:W-:Y:S02]  /*31e0*/  SHF.L.U32 R2, R9, 0x1f, RZ ;  /* 0x0000001f09027819 */ /* 0x000fe400000006ff */
[----:B------:R-:W-:Y:S01]  /*31f0*/  PLOP3.LUT P0, PT, PT, PT, UP4, 0x80, 0x8 ;  /* 0x000000000008781c */ /* 0x000fe20003f0f048 */
[----:B------:R-:W-:Y:S01]  /*3200*/  VIADD R3, R0, 0x60 ;  /* 0x0000006000037836 */ /* 0x000fe20000000000 */
[----:B-1----:R-:W1:Y:S02]  /*3210*/  SYNCS.PHASECHK.TRANS64.TRYWAIT P1, [R0+URZ+0x50], R2 ;  /* 0x00005002000075a7 */ /* 0x002e6400080211ff */
[----:B-1-3--:R-:W-:Y:S09]  /*3220*/  @!P1 BRA `(.L_x_59) ;  /* 0x0000003c00f89947 */ /* 0x00aff20003800000 */
.L_x_114:
[----:B------:R-:W-:Y:S01]  /*3230*/  LEA R4, R10, UR26, 0x4 ;  /* 0x0000001a0a047c11 */ /* 0x000fe2000f8e20ff */
[----:B------:R-:W-:Y:S01]  /*3240*/  @UP4 ULEA UR4, UR22, UR26, 0x3 ;  /* 0x0000001a16044291 */ /* 0x000fe2000f8e18ff */
[----:B------:R-:W-:Y:S01]  /*3250*/  PLOP3.LUT P2, PT, PT, PT, PT, 0x80, 0x8 ;  /* 0x000000000008781c */ /* 0x000fe20003f4f070 */
[----:B------:R-:W-:Y:S01]  /*3260*/  ULEA UR30, UR31, UR26, 0x3 ;  /* 0x0000001a1f1e7291 */ /* 0x000fe2000f8e18ff */
[----:B------:R-:W-:Y:S01]  /*3270*/  PRMT R3, RZ, 0x654, R3 ;  /* 0x00000654ff037816 */ /* 0x000fe20000000003 */
[----:B------:R-:W-:Y:S01]  /*3280*/  ULEA UR11, UR31, UR42, 0x6 ;  /* 0x0000002a1f0b7291 */ /* 0x000fe2000f8e30ff */
[----:B------:R-:W2:Y:S01]  /*3290*/  LDS.128 R4, [R4+0xe0] ;  /* 0x0000e00004047984 */ /* 0x000ea20000000c00 */
[----:B-1----:R-:W-:Y:S02]  /*32a0*/  @P0 SHF.L.U32 R2, R8, 0x1f, RZ ;  /* 0x0000001f08020819 */ /* 0x002fe400000006ff */
[----:B------:R-:W-:Y:S01]  /*32b0*/  SHF.L.U32 R0, R11, 0x1f, RZ ;  /* 0x0000001f0b007819 */ /* 0x000fe200000006ff */
[----:B------:R-:W-:Y:S01]  /*32c0*/  @!PT LDS RZ, [RZ] ;  /* 0x00000000fffff984 */ /* 0x000fe20000000800 */
[----:B------:R-:W-:Y:S01]  /*32d0*/  @!PT LDS RZ, [RZ] ;  /* 0x00000000fffff984 */ /* 0x000fe20000000800 */
[----:B------:R-:W-:Y:S01]  /*32e0*/  @!PT LDS RZ, [RZ] ;  /* 0x00000000fffff984 */ /* 0x000fe20000000800 */
[----:B------:R-:W-:Y:S01]  /*32f0*/  @!PT LDS RZ, [RZ] ;  /* 0x00000000fffff984 */ /* 0x000fe20000000800 */
[----:B------:R1:W-:Y:S06]  /*3300*/  MEMBAR.ALL.CTA ;  /* 0x0000000000007992 */ /* 0x0003ec0000008000 */
[----:B-1----:R-:W1:Y:S02]  /*3310*/  FENCE.VIEW.ASYNC.S ;  /* 0x00000000000073c6 */ /* 0x002e640000000000 */
[----:B-1----:R1:W-:Y:S01]  /*3320*/  SYNCS.ARRIVE.TRANS64.RED.A1T0 RZ, [R3+URZ], RZ ;  /* 0x000000ff03ff79a7 */ /* 0x0023e200081004ff */
[----:B------:R1:W3:Y:S01]  /*3330*/  @P0 SYNCS.PHASECHK.TRANS64.TRYWAIT P2, [UR4], R2 ;  /* 0x00000002ff0005a7 */ /* 0x0002e20008041104 */
[----:B--2---:R-:W-:Y:S01]  /*3340*/  LOP3.LUT P1, RZ, R6, 0x1, RZ, 0xc0, !PT ;  /* 0x0000000106ff7812 */ /* 0x004fe2000782c0ff */
[----:B------:R-:W2:Y:S02]  /*3350*/  SYNCS.PHASECHK.TRANS64.TRYWAIT P0, [UR30+0x90], R0 ;  /* 0x00009000ff0075a7 */ /* 0x000ea4000800111e */
[----:B-123--:R-:W-:Y:S10]  /*3360*/  @!P0 BRA `(.L_x_60) ;  /* 0x0000003c00bc8947 */ /* 0x00eff40003800000 */
.L_x_116:
[----:B------:R-:W-:Y:S01]  /*3370*/  IADD3 R10, PT, PT, R10, 0x1, RZ ;  /* 0x000000010a0a7810 */ /* 0x000fe20007ffe0ff */
[----:B------:R-:W-:Y:S06]  /*3380*/  BRA.U !UP4, `(.L_x_61) ;  /* 0x000000010cc07547 */ /* 0x000fec000b800000 */
[----:B------:R-:W-:Y:S01]  /*3390*/  UPLOP3.LUT UP2, UPT, UPT, UPT, UPT, 0x40, 0x4 ;  /* 0x000000000004789c */ /* 0x000fe20003f4e870 */
[----:B------:R-:W-:Y:S01]  /*33a0*/  UMOV UR24, UR41 ;  /* 0x0000002900187c82 */ /* 0x000fe20008000000 */
[----:B------:R-:W-:Y:S01]  /*33b0*/  UMOV UR23, UR40 ;  /* 0x0000002800177c82 */ /* 0x000fe20008000000 */
[----:B------:R-:W-:-:S08]  /*33c0*/  UMOV UR10, UR22 ;  /* 0x00000016000a7c82 */ /* 0x000fd00008000000 */
.L_x_64:
[----:B------:R-:W-:Y:S02]  /*33d0*/  UIADD3 UR24, UPT, UPT, UR24, 0x1, URZ ;  /* 0x0000000118187890 */ /* 0x000fe4000fffe0ff */
[----:B--2---:R-:W-:Y:S02]  /*33e0*/  ULEA UR5, UR10, UR26, 0x3 ;  /* 0x0000001a0a057291 */ /* 0x004fe4000f8e18ff */
[----:B------:R-:W-:Y:S01]  /*33f0*/  UISETP.NE.AND UP3, UPT, UR24, URZ, UPT ;  /* 0x000000ff1800728c */ /* 0x000fe2000bf65270 */
[----:B---3--:R-:W-:Y:S10]  /*3400*/  @P2 BRA `(.L_x_62) ;  /* 0x00000000000c2947 */ /* 0x008ff40003800000 */
[----:B-1----:R-:W-:Y:S04]  /*3410*/  SHF.L.U32 R2, R8, 0x1f, RZ ;  /* 0x0000001f08027819 */ /* 0x002fe800000006ff */
[----:B------:R-:W1:Y:S02]  /*3420*/  SYNCS.PHASECHK.TRANS64.TRYWAIT P0, [UR5], R2 ;  /* 0x00000002ff0075a7 */ /* 0x000e640008001105 */
[----:B-1----:R-:W-:Y:S05]  /*3430*/  @!P0 BRA `(.L_x_63) ;  /* 0x0000003c00a08947 */ /* 0x002fea0003800000 */
.L_x_62:
[----:B------:R-:W-:Y:S01]  /*3440*/  UISETP.NE.AND UP0, UPT, UR23, 0x1, UPT ;  /* 0x000000011700788c */ /* 0x000fe2000bf05270 */
[----:B------:R-:W-:Y:S01]  /*3450*/  PLOP3.LUT P2, PT, PT, PT, PT, 0x80, 0x8 ;  /* 0x000000000008781c */ /* 0x000fe20003f4f070 */
[----:B------:R-:W-:Y:S02]  /*3460*/  UIADD3 UR4, UPT, UPT, UR10, 0x1, URZ ;  /* 0x000000010a047890 */ /* 0x000fe4000fffe0ff */
[----:B------:R-:W-:Y:S02]  /*3470*/  UIADD3 UR25, UPT, UPT, UR5, 0x18, URZ ;  /* 0x0000001805197890 */ /* 0x000fe4000fffe0ff */
[----:B------:R-:W-:Y:S01]  /*3480*/  UISETP.NE.AND UP1, UPT, UR4, 0x3, UPT ;  /* 0x000000030400788c */ /* 0x000fe2000bf25270 */
[----:B------:R-:W-:Y:S01]  /*3490*/  PLOP3.LUT P0, PT, PT, PT, UP0, 0x80, 0x8 ;  /* 0x000000000008781c */ /* 0x000fe20003f0f008 */
[----:B------:R-:W-:Y:S02]  /*34a0*/  UIADD3 UR23, UPT, UPT, UR23, -0x1, URZ ;  /* 0xffffffff17177890 */ /* 0x000fe4000fffe0ff */
[----:B------:R-:W-:Y:S02]  /*34b0*/  USEL UR6, URZ, 0x1, UP1 ;  /* 0x00000001ff067887 */ /* 0x000fe40008800000 */
[----:B------:R-:W-:Y:S01]  /*34c0*/  USEL UR22, UR4, URZ, UP1 ;  /* 0x000000ff04167287 */ /* 0x000fe20008800000 */
[----:B------:R-:W-:Y:S01]  /*34d0*/  UMOV UR7, 0x40004040 ;  /* 0x4000404000077882 */ /* 0x000fe20000000000 */
[----:B------:R-:W-:Y:S02]  /*34e0*/  UMOV UR5, 0x40004040 ;  /* 0x4000404000057882 */ /* 0x000fe40000000000 */
[----:B------:R-:W-:Y:S01]  /*34f0*/  @UP0 ULEA UR4, UR22, UR26, 0x3 ;  /* 0x0000001a16040291 */ /* 0x000fe2000f8e18ff */
[----:B------:R-:W-:Y:S01]  /*3500*/  LOP3.LUT R8, R8, UR6, RZ, 0x3c, !PT ;  /* 0x0000000608087c12 */ /* 0x000fe2000f8e3cff */
[----:B------:R-:W-:Y:S01]  /*3510*/  ULEA UR6, UR10, UR29, 0x9 ;  /* 0x0000001d0a067291 */ /* 0x000fe2000f8e48ff */
[----:B------:R-:W-:Y:S02]  /*3520*/  UMOV UR21, 0x40004040 ;  /* 0x4000404000157882 */ /* 0x000fe40000000000 */
[----:B-1----:R-:W-:Y:S01]  /*3530*/  @P0 SHF.L.U32 R0, R8, 0x1f, RZ ;  /* 0x0000001f08000819 */ /* 0x002fe200000006ff */
[----:B------:R-:W-:Y:S02]  /*3540*/  UIADD3 UR20, UPT, UPT, UR6, 0x2, URZ ;  /* 0x0000000206147890 */ /* 0x000fe4000fffe0ff */
[----:B------:R-:W-:Y:S01]  /*3550*/  UIADD3 UR16, UPT, UPT, UR6, 0x4, URZ ;  /* 0x0000000406107890 */ /* 0x000fe2000fffe0ff */
[----:B------:R2:W3:Y:S01]  /*3560*/  @P0 SYNCS.PHASECHK.TRANS64.TRYWAIT P2, [UR4], R0 ;  /* 0x00000000ff0005a7 */ /* 0x0004e20008041104 */
[----:B------:R-:W-:Y:S02]  /*3570*/  ULEA UR4, UR10, UR28, 0xa ;  /* 0x0000001c0a047291 */ /* 0x000fe4000f8e50ff */
[----:B------:R-:W-:Y:S02]  /*3580*/  UIADD3 UR12, UPT, UPT, UR6, 0x6, URZ ;  /* 0x00000006060c7890 */ /* 0x000fe4000fffe0ff */
[----:B------:R-:W-:Y:S02]  /*3590*/  UIADD3 UR18, UPT, UPT, UR4, 0x2, URZ ;  /* 0x0000000204127890 */ /* 0x000fe4000fffe0ff */
[----:B------:R-:W-:Y:S02]  /*35a0*/  UIADD3 UR14, UPT, UPT, UR4, 0x4, URZ ;  /* 0x00000004040e7890 */ /* 0x000fe4000fffe0ff */
[----:B------:R-:W-:Y:S01]  /*35b0*/  UIADD3 UR8, UPT, UPT, UR4, 0x6, URZ ;  /* 0x0000000604087890 */ /* 0x000fe2000fffe0ff */
[----:B------:R2:W-:Y:S01]  /*35c0*/  UTCQMMA gdesc[UR4], gdesc[UR6], tmem[UR11], tmem[UR38], idesc[UR39], UP2 ;  /* 0x00ff2606040075ea */ /* 0x0005e2000900030b */
[----:B------:R-:W-:Y:S01]  /*35d0*/  UPLOP3.LUT UP2, UPT, UPT, UPT, UPT, 0x80, 0x8 ;  /* 0x000000000008789c */ /* 0x000fe20003f4f070 */
[----:B------:R-:W-:Y:S01]  /*35e0*/  UMOV UR19, 0x40004040 ;  /* 0x4000404000137882 */ /* 0x000fe20000000000 */
[----:B------:R-:W-:Y:S01]  /*35f0*/  UMOV UR17, 0x40004040 ;  /* 0x4000404000117882 */ /* 0x000fe20000000000 */
[----:B------:R2:W-:Y:S01]  /*3600*/  UTCQMMA gdesc[UR18], gdesc[UR20], tmem[UR11], tmem[UR36], idesc[UR37], UPT ;  /* 0x00ff2414120075ea */ /* 0x0005e2000b80030b */
[----:B------:R-:W-:Y:S01]  /*3610*/  UMOV UR15, 0x40004040 ;  /* 0x40004040000f7882 */ /* 0x000fe20000000000 */
[----:B------:R-:W-:Y:S01]  /*3620*/  UMOV UR13, 0x40004040 ;  /* 0x40004040000d7882 */ /* 0x000fe20000000000 */
[----:B------:R-:W-:Y:S01]  /*3630*/  UMOV UR9, 0x40004040 ;  /* 0x4000404000097882 */ /* 0x000fe20000000000 */
[----:B------:R2:W-:Y:S01]  /*3640*/  UTCQMMA gdesc[UR14], gdesc[UR16], tmem[UR11], tmem[UR34], idesc[UR35], UPT ;  /* 0x00ff22100e0075ea */ /* 0x0005e2000b80030b */
[----:B------:R2:W-:Y:S01]  /*3650*/  UTCQMMA gdesc[UR8], gdesc[UR12], tmem[UR11], tmem[UR32], idesc[UR33], UPT ;  /* 0x00ff200c080075ea */ /* 0x0005e2000b80030b */
[----:B------:R2:W-:Y:S01]  /*3660*/  UTCBAR.MULTICAST [UR25], URZ, UR27 ;  /* 0x000000ff190073e9 */ /* 0x0005e2000800081b */
[----:B------:R-:W-:Y:S01]  /*3670*/  UMOV UR10, UR22 ;  /* 0x00000016000a7c82 */ /* 0x000fe20008000000 */
[----:B------:R-:W-:Y:S05]  /*3680*/  BRA.U UP3, `(.L_x_64) ;  /* 0xfffffffd03507547 */ /* 0x000fea000b83ffff */
.L_x_61:
[----:B--2---:R-:W-:Y:S01]  /*3690*/  UIADD3 UR4, UPT, UPT, UR31, 0x1, URZ ;  /* 0x000000011f047890 */ /* 0x004fe2000fffe0ff */
[C---:B------:R-:W-:Y:S01]  /*36a0*/  ISETP.NE.AND P0, PT, R10.reuse, 0x2, PT ;  /* 0x000000020a00780c */ /* 0x040fe20003f05270 */
[----:B------:R-:W-:Y:S02]  /*36b0*/  UIADD3 UR5, UPT, UPT, UR30, 0x70, URZ ;  /* 0x000000701e057890 */ /* 0x000fe4000fffe0ff */
[----:B------:R-:W-:Y:S01]  /*36c0*/  UISETP.NE.AND UP0, UPT, UR4, 0x4, UPT ;  /* 0x000000040400788c */ /* 0x000fe2000bf05270 */
[----:B-1----:R-:W-:Y:S02]  /*36d0*/  SEL R0, RZ, 0x1, P0 ;  /* 0x00000001ff007807 */ /* 0x002fe40000000000 */
[----:B------:R-:W-:Y:S01]  /*36e0*/  SEL R10, R10, RZ, P0 ;  /* 0x000000ff0a0a7207 */ /* 0x000fe20000000000 */
[----:B------:R-:W-:Y:S01]  /*36f0*/  USEL UR6, URZ, 0x1, UP0 ;  /* 0x00000001ff067887 */ /* 0x000fe20008000000 */
[----:B------:R-:W-:Y:S01]  /*3700*/  LOP3.LUT R9, R9, R0, RZ, 0x3c, !PT ;  /* 0x0000000009097212 */ /* 0x000fe200078e3cff */
[----:B------:R-:W-:Y:S01]  /*3710*/  USEL UR31, UR4, URZ, UP0 ;  /* 0x000000ff041f7287 */ /* 0x000fe20008000000 */
[----:B------:R1:W-:Y:S03]  /*3720*/  UTCBAR [UR5], URZ ;  /* 0x000000ff050073e9 */ /* 0x0003e600080000ff */
[----:B------:R-:W-:Y:S01]  /*3730*/  LOP3.LUT R11, R11, UR6, RZ, 0x3c, !PT ;  /* 0x000000060b0b7c12 */ /* 0x000fe2000f8e3cff */
[----:B------:R-:W-:Y:S07]  /*3740*/  @P1 BRA `(.L_x_65) ;  /* 0xfffffff800a01947 */ /* 0x000fee000383ffff */
[----:B------:R-:W2:Y:S01]  /*3750*/  S2UR UR8, SR_CgaCtaId ;  /* 0x00000000000879c3 */ /* 0x000ea20000008800 */
[----:B------:R-:W-:Y:S01]  /*3760*/  ELECT P0, URZ, PT ;  /* 0x0000000000ff782f */ /* 0x000fe20003800000 */
[----:B------:R-:W-:Y:S01]  /*3770*/  IMAD.MOV.U32 R0, RZ, RZ, 0x1 ;  /* 0x00000001ff007424 */ /* 0x000fe200078e00ff */
[----:B------:R-:W-:Y:S01]  /*3780*/  UIADD3 UR26, UPT, UPT, UR26, 0x90, URZ ;  /* 0x000000901a1a7890 */ /* 0x000fe2000fffe0ff */
[----:B------:R-:W-:Y:S01]  /*3790*/  SHF.L.U32 R2, R11, 0x1f, RZ ;  /* 0x0000001f0b027819 */ /* 0x000fe200000006ff */
[----:B------:R-:W-:-:S03]  /*37a0*/  UMOV UR4, 0x40 ;  /* 0x0000004000047882 */ /* 0x000fc60000000000 */
[----:B------:R-:W-:Y:S01]  /*37b0*/  UVIRTCOUNT.DEALLOC.SMPOOL 0x80 ;  /* 0x000000800000784c */ /* 0x000fe20000000000 */
[----:B--2---:R-:W-:Y:S02]  /*37c0*/  ULEA UR8, UR8, UR4, 0x18 ;  /* 0x0000000408087291 */ /* 0x004fe4000f8ec0ff */
[----:B------:R-:W-:-:S07]  /*37d0*/  ULEA UR4, UR31, UR26, 0x3 ;  /* 0x0000001a1f047291 */ /* 0x000fce000f8e18ff */
[----:B------:R2:W-:Y:S02]  /*37e0*/  @P0 STS.U8 [UR8+0x1c], R0 ;  /* 0x00001c00ff000988 */ /* 0x0005e40008000008 */
[----:B------:R-:W4:Y:S02]  /*37f0*/  SYNCS.PHASECHK.TRANS64.TRYWAIT P0, [UR4], R2 ;  /* 0x00000002ff0075a7 */ /* 0x000f240008001104 */
[----:B--2-4-:R-:W-:Y:S05]  /*3800*/  @!P0 BRA `(.L_x_66) ;  /* 0x0000003800c48947 */ /* 0x014fea0003800000 */
.L_x_119:
[----:B------:R-:W-:-:S04]  /*3810*/  UIADD3 UR4, UPT, UPT, UR31, 0x1, URZ ;  /* 0x000000011f047890 */ /* 0x000fc8000fffe0ff */
[----:B------:R-:W-:-:S04]  /*3820*/  UISETP.NE.AND UP0, UPT, UR4, 0x4, UPT ;  /* 0x000000040400788c */ /* 0x000fc8000bf05270 */
[----:B------:R-:W-:Y:S02]  /*3830*/  USEL UR6, URZ, 0x1, UP0 ;  /* 0x00000001ff067887 */ /* 0x000fe40008000000 */
[----:B------:R-:W-:-:S04]  /*3840*/  USEL UR4, UR4, URZ, UP0 ;  /* 0x000000ff04047287 */ /* 0x000fc80008000000 */
[----:B-1----:R-:W-:Y:S01]  /*3850*/  ULEA UR5, UR4, UR26, 0x3 ;  /* 0x0000001a04057291 */ /* 0x002fe2000f8e18ff */
[----:B--2---:R-:W-:-:S04]  /*3860*/  LOP3.LUT R2, R11, UR6, RZ, 0x3c, !PT ;  /* 0x000000060b027c12 */ /* 0x004fc8000f8e3cff */
[----:B------:R-:W-:-:S04]  /*3870*/  SHF.L.U32 R3, R2, 0x1f, RZ ;  /* 0x0000001f02037819 */ /* 0x000fc800000006ff */
[----:B------:R-:W1:Y:S02]  /*3880*/  SYNCS.PHASECHK.TRANS64.TRYWAIT P0, [UR5], R3 ;  /* 0x00000003ff0075a7 */ /* 0x000e640008001105 */
[----:B-1----:R-:W-:Y:S05]  /*3890*/  @!P0 BRA `(.L_x_67) ;  /* 0x0000003800b88947 */ /* 0x002fea0003800000 */
.L_x_121:
        /* <DEDUP_REMOVED lines=9> */
.L_x_123:
[----:B------:R-:W-:-:S04]  /*3930*/  UIADD3 UR4, UPT, UPT, UR4, 0x1, URZ ;  /* 0x0000000104047890 */ /* 0x000fc8000fffe0ff */
[----:B------:R-:W-:-:S04]  /*3940*/  UISETP.NE.AND UP0, UPT, UR4, 0x4, UPT ;  /* 0x000000040400788c */ /* 0x000fc8000bf05270 */
[----:B------:R-:W-:Y:S02]  /*3950*/  USEL UR5, URZ, 0x1, UP0 ;  /* 0x00000001ff057887 */ /* 0x000fe40008000000 */
[----:B------:R-:W-:-:S04]  /*3960*/  USEL UR4, UR4, URZ, UP0 ;  /* 0x000000ff04047287 */ /* 0x000fc80008000000 */
[----:B------:R-:W-:Y:S01]  /*3970*/  ULEA UR4, UR4, UR26, 0x3 ;  /* 0x0000001a04047291 */ /* 0x000fe2000f8e18ff */
[----:B------:R-:W-:-:S04]  /*3980*/  LOP3.LUT R2, R2, UR5, RZ, 0x3c, !PT ;  /* 0x0000000502027c12 */ /* 0x000fc8000f8e3cff */
[----:B------:R-:W-:-:S04]  /*3990*/  SHF.L.U32 R2, R2, 0x1f, RZ ;  /* 0x0000001f02027819 */ /* 0x000fc800000006ff */
[----:B------:R-:W2:Y:S02]  /*39a0*/  SYNCS.PHASECHK.TRANS64.TRYWAIT P0, [UR4], R2 ;  /* 0x00000002ff0075a7 */ /* 0x000ea40008001104 */
[----:B--2---:R-:W-:Y:S05]  /*39b0*/  @!P0 BRA `(.L_x_69) ;  /* 0x0000003800a08947 */ /* 0x004fea0003800000 */
.L_x_125:
[----:B------:R-:W-:Y:S01]  /*39c0*/  NOP ;  /* 0x0000000000007918 */ /* 0x000fe20000000000 */
[----:B-1----:R-:W1:Y:S01]  /*39d0*/  LDS R0, [UR8+0x14] ;  /* 0x00001408ff007984 */ /* 0x002e620008000800 */
[----:B------:R-:W-:Y:S01]  /*39e0*/  ULOP3.LUT UR4, UR42, 0xffff, URZ, 0xc0, !UPT ;  /* 0x0000ffff2a047892 */ /* 0x000fe2000f8ec0ff */
[----:B------:R-:W-:Y:S01]  /*39f0*/  UMOV UR5, 0xffff ;  /* 0x0000ffff00057882 */ /* 0x000fe20000000000 */
[----:B------:R-:W-:Y:S02]  /*3a00*/  UMOV UR6, 0x1 ;  /* 0x0000000100067882 */ /* 0x000fe40000000000 */
[----:B------:R-:W-:-:S04]  /*3a10*/  USHF.R.U32.HI UR4, URZ, 0x5, UR4 ;  /* 0x00000005ff047899 */ /* 0x000fc80008011604 */
[----:B------:R-:W-:Y:S02]  /*3a20*/  USHF.L.U32 UR5, UR5, UR4, URZ ;  /* 0x0000000405057299 */ /* 0x000fe400080006ff */
[----:B------:R-:W-:-:S04]  /*3a30*/  USHF.L.U32 UR4, UR6, UR4, URZ ;  /* 0x0000000406047299 */ /* 0x000fc800080006ff */
[----:B-1----:R-:W-:-:S04]  /*3a40*/  LOP3.LUT R0, R0, UR5, RZ, 0xc0, !PT ;  /* 0x0000000500007c12 */ /* 0x002fc8000f8ec0ff */
[----:B------:R-:W-:-:S13]  /*3a50*/  ISETP.NE.AND P0, PT, R0, UR5, PT ;  /* 0x0000000500007c0c */ /* 0x000fda000bf05270 */
[----:B------:R-:W-:Y:S05]  /*3a60*/  @P0 BRA `(.L_x_70) ;  /* 0x0000000000580947 */ /* 0x000fea0003800000 */
[----:B------:R-:W1:Y:S02]  /*3a70*/  LDS R0, [UR8+0x18] ;  /* 0x00001808ff007984 */ /* 0x000e640008000800 */
[----:B-1----:R-:W-:-:S04]  /*3a80*/  LOP3.LUT R0, R0, UR4, RZ, 0xc0, !PT ;  /* 0x0000000400007c12 */ /* 0x002fc8000f8ec0ff */
[----:B------:R-:W-:-:S13]  /*3a90*/  ISETP.NE.AND P0, PT, R0, UR4, PT ;  /* 0x0000000400007c0c */ /* 0x000fda000bf05270 */
[----:B------:R-:W-:Y:S05]  /*3aa0*/  @P0 BRA `(.L_x_71) ;  /* 0x00000000003c0947 */ /* 0x000fea0003800000 */
[----:B------:R-:W1:Y:S01]  /*3ab0*/  S2R R2, SR_LANEID ;  /* 0x0000000000027919 */ /* 0x000e620000000000 */
[----:B------:R-:W-:-:S06]  /*3ac0*/  ULOP3.LUT UR5, URZ, UR5, URZ, 0x33, !UPT ;  /* 0x00000005ff057292 */ /* 0x000fcc000f8e33ff */
[----:B------:R-:W-:-:S04]  /*3ad0*/  IMAD.U32 R0, RZ, RZ, UR5 ;  /* 0x00000005ff007e24 */ /* 0x000fc8000f8e00ff */
[----:B------:R2:W4:Y:S02]  /*3ae0*/  REDUX UR7, R0 ;  /* 0x00000000000773c4 */ /* 0x0005240000000000 */
[----:B------:R1:W-:Y:S01]  /*3af0*/  UTCATOMSWS.AND URZ, UR5 ;  /* 0x0000000500ff79e3 */ /* 0x0003e20008000000 */
[----:B--2---:R-:W-:Y:S01]  /*3b00*/  LOP3.LUT R0, RZ, UR4, RZ, 0x33, !PT ;  /* 0x00000004ff007c12 */ /* 0x004fe2000f8e33ff */
[----:B------:R-:W-:Y:S02]  /*3b10*/  VOTEU.ANY UR4, UPT, PT ;  /* 0x0000000000047886 */ /* 0x000fe400038e0100 */
[----:B------:R-:W-:Y:S02]  /*3b20*/  UFLO.U32 UR4, UR4 ;  /* 0x00000004000472bd */ /* 0x000fe400080e0000 */
[----:B------:R-:W2:Y:S04]  /*3b30*/  REDUX UR6, R0 ;  /* 0x00000000000673c4 */ /* 0x000ea80000000000 */
[----:B-1----:R-:W-:-:S02]  /*3b40*/  ISETP.EQ.U32.AND P0, PT, R2, UR4, PT ;  /* 0x0000000402007c0c */ /* 0x002fc4000bf02070 */
[----:B----4-:R-:W-:-:S11]  /*3b50*/  MOV R2, UR7 ;  /* 0x0000000700027c02 */ /* 0x010fd60008000f00 */
[----:B------:R1:W-:Y:S01]  /*3b60*/  @P0 ATOMS.AND RZ, [UR8+0x14], R2 ;  /* 0x00001402ffff098c */ /* 0x0003e2000a800008 */
[----:B--2---:R-:W-:-:S05]  /*3b70*/  IMAD.U32 R0, RZ, RZ, UR6 ;  /* 0x00000006ff007e24 */ /* 0x004fca000f8e00ff */
[----:B------:R1:W-:Y:S01]  /*3b80*/  @P0 ATOMS.AND RZ, [UR8+0x18], R0 ;  /* 0x00001800ffff098c */ /* 0x0003e2000a800008 */
[----:B------:R-:W-:Y:S05]  /*3b90*/  BRA `(.L_x_72) ;  /* 0x0000000000147947 */ /* 0x000fea0003800000 */
.L_x_71:
[----:B------:R-:W-:Y:S02]  /*3ba0*/  MOV R2, 0x3bc0 ;  /* 0x00003bc000027802 */ /* 0x000fe40000000f00 */
[----:B---3-5:R-:W-:Y:S05]  /*3bb0*/  CALL.REL.NOINC `($__internal_0_$__cuda_sm10x_tcgen05_guardrail_trap_col_being_dealloced_not_returned_by_alloc) ;  /* 0x0000003800bc7944 */ /* 0x028fea0003c00000 */
[----:B------:R-:W-:Y:S05]  /*3bc0*/  BRA `(.L_x_72) ;  /* 0x0000000000087947 */ /* 0x000fea0003800000 */
.L_x_70:
[----:B------:R-:W-:Y:S02]  /*3bd0*/  MOV R2, 0x3bf0 ;  /* 0x00003bf000027802 */ /* 0x000fe40000000f00 */
[----:B---3-5:R-:W-:Y:S05]  /*3be0*/  CALL.REL.NOINC `($__internal_2_$__cuda_sm10x_tcgen05_guardrail_trap_unallocated_columns_being_dealloced) ;  /* 0x0000003800c87944 */ /* 0x028fea0003c00000 */
.L_x_72:
[----:B------:R-:W-:Y:S01]  /*3bf0*/  NOP ;  /* 0x0000000000007918 */ /* 0x000fe20000000000 */
[----:B------:R-:W-:Y:S05]  /*3c00*/  EXIT ;  /* 0x000000000000794d */ /* 0x000fea0003800000 */
.L_x_54:
[----:B------:R-:W-:-:S09]  /*3c10*/  UISETP.NE.OR UP0, UPT, UR22, 0x3, !UP3 ;  /* 0x000000031600788c */ /* 0x000fd2000df05670 */
[----:B------:R-:W-:Y:S05]  /*3c20*/  BRA.U UP0, `(.L_x_73) ;  /* 0x0000000d00087547 */ /* 0x000fea000b800000 */
[----:B------:R-:W1:Y:S01]  /*3c30*/  LDCU UR26, c[0x0][0x370] ;  /* 0x00006e00ff1a77ac */ /* 0x000e620008000800 */
[----:B------:R-:W2:Y:S01]  /*3c40*/  LDC.64 R16, c[0x0][0x348] ;  /* 0x0000d200ff107b82 */ /* 0x000ea20000000a00 */
[----:B------:R-:W-:Y:S02]  /*3c50*/  HFMA2 R13, -RZ, RZ, 0, 0 ;  /* 0x00000000ff0d7431 */ /* 0x000fe400000001ff */
[----:B------:R-:W-:Y:S01]  /*3c60*/  IMAD.MOV.U32 R15, RZ, RZ, 0x1 ;  /* 0x00000001ff0f7424 */ /* 0x000fe200078e00ff */
[----:B------:R-:W1:Y:S01]  /*3c70*/  LDCU.128 UR28, c[0x0][0xb10] ;  /* 0x00016200ff1c77ac */ /* 0x000e620008000c00 */
[----:B------:R-:W-:Y:S01]  /*3c80*/  IMAD.MOV.U32 R14, RZ, RZ, RZ ;  /* 0x000000ffff0e7224 */ /* 0x000fe200078e00ff */
[----:B------:R-:W-:Y:S01]  /*3c90*/  MOV R12, 0x2000 ;  /* 0x00002000000c7802 */ /* 0x000fe20000000f00 */
[----:B------:R-:W3:Y:S01]  /*3ca0*/  LDCU UR25, c[0x0][0x374] ;  /* 0x00006e80ff1977ac */ /* 0x000ee20008000800 */
[----:B------:R-:W4:Y:S01]  /*3cb0*/  LDC.64 R2, c[0x0][0x888] ;  /* 0x00022200ff027b82 */ /* 0x000f220000000a00 */
[----:B------:R-:W3:Y:S01]  /*3cc0*/  LDCU UR16, c[0x0][0xb0c] ;  /* 0x00016180ff1077ac */ /* 0x000ee20008000800 */
[----:B------:R-:W2:Y:S06]  /*3cd0*/  LDCU UR35, c[0x0][0xb20] ;  /* 0x00016400ff2377ac */ /* 0x000eac0008000800 */
[----:B------:R-:W4:Y:S01]  /*3ce0*/  LDC.64 R4, c[0x0][0x890] ;  /* 0x00022400ff047b82 */ /* 0x000f220000000a00 */
[----:B------:R-:W2:Y:S01]  /*3cf0*/  LDCU UR4, c[0x0][0xb30] ;  /* 0x00016600ff0477ac */ /* 0x000ea20008000800 */
[----:B------:R-:W-:Y:S01]  /*3d00*/  UMOV UR17, 0x400 ;  /* 0x0000040000117882 */ /* 0x000fe20000000000 */
[----:B-1----:R-:W-:-:S02]  /*3d10*/  UIMAD.WIDE.U32 UR6, UR26, UR28, URZ ;  /* 0x0000001c1a0672a5 */ /* 0x002fc4000f8e00ff */
[----:B---3--:R-:W-:Y:S02]  /*3d20*/  UIMAD.WIDE.U32 UR8, UR25, UR31, URZ ;  /* 0x0000001f190872a5 */ /* 0x008fe4000f8e00ff */
[----:B------:R-:W-:Y:S02]  /*3d30*/  ULEA UR17, UR61, UR17, 0x18 ;  /* 0x000000113d117291 */ /* 0x000fe4000f8ec0ff */
[----:B------:R-:W-:Y:S02]  /*3d40*/  UPLOP3.LUT UP3, UPT, UPT, UPT, UPT, 0x40, 0x4 ;  /* 0x000000000004789c */ /* 0x000fe40003f6e870 */
[----:B------:R-:W-:Y:S01]  /*3d50*/  UIADD3 UR27, UPT, UPT, UR17, 0x30, URZ ;  /* 0x00000030111b7890 */ /* 0x000fe2000fffe0ff */
[----:B------:R-:W-:Y:S01]  /*3d60*/  UMOV UR6, UR7 ;  /* 0x0000000700067c82 */ /* 0x000fe20008000000 */
[----:B------:R-:W-:Y:S01]  /*3d70*/  UMOV UR32, UR9 ;  /* 0x0000000900207c82 */ /* 0x000fe20008000000 */
[----:B------:R-:W-:Y:S02]  /*3d80*/  UISETP.GE.AND UP0, UPT, UR40, 0x1, UPT ;  /* 0x000000012800788c */ /* 0x000fe4000bf06270 */
[----:B------:R-:W-:Y:S01]  /*3d90*/  UISETP.NE.AND UP4, UPT, UR40, 0x1, UPT ;  /* 0x000000012800788c */ /* 0x000fe2000bf85270 */
[----:B------:R-:W1:Y:S01]  /*3da0*/  LDCU.64 UR14, c[0x0][0xb28] ;  /* 0x00016500ff0e77ac */ /* 0x000e620008000a00 */
[----:B------:R-:W-:-:S02]  /*3db0*/  UISETP.NE.AND UP6, UPT, UR16, 0x1, UPT ;  /* 0x000000011000788c */ /* 0x000fc4000bfc5270 */
[----:B------:R-:W-:Y:S02]  /*3dc0*/  UISETP.NE.AND UP5, UPT, UR30, 0x1, UPT ;  /* 0x000000011e00788c */ /* 0x000fe4000bfa5270 */
[----:B------:R-:W-:Y:S02]  /*3dd0*/  UPRMT UR27, UR61, 0x654, UR27 ;  /* 0x000006543d1b7896 */ /* 0x000fe4000800001b */
[----:B------:R-:W-:Y:S02]  /*3de0*/  USHF.R.U32.HI UR33, URZ, UR29, UR6 ;  /* 0x0000001dff217299 */ /* 0x000fe40008011606 */
[----:B--2---:R-:W-:Y:S02]  /*3df0*/  USHF.R.U32.HI UR32, URZ, UR35, UR32 ;  /* 0x00000023ff207299 */ /* 0x004fe40008011620 */
[----:B------:R-:W-:-:S11]  /*3e00*/  UISETP.NE.AND UP2, UPT, UR4, 0x1, UPT ;  /* 0x000000010400788c */ /* 0x000fd6000bf45270 */
.L_x_81:
[C---:B------:R-:W-:Y:S02]  /*3e10*/  LEA R7, R14.reuse, UR17, 0x3 ;  /* 0x000000110e077c11 */ /* 0x040fe4000f8e18ff */
[----:B------:R-:W-:Y:S02]  /*3e20*/  SHF.L.U32 R0, R13, 0x1f, RZ ;  /* 0x0000001f0d007819 */ /* 0x000fe400000006ff */
[----:B------:R-:W-:Y:S02]  /*3e30*/  LEA R8, R14, UR17, 0x4 ;  /* 0x000000110e087c11 */ /* 0x000fe4000f8e20ff */
[----:B--2---:R-:W2:Y:S02]  /*3e40*/  SYNCS.PHASECHK.TRANS64.TRYWAIT P0, [R7+URZ+0x50], R0 ;  /* 0x00005000070075a7 */ /* 0x004ea400080011ff */
[----:B--2---:R-:W-:Y:S05]  /*3e50*/  @!P0 BRA `(.L_x_74) ;  /* 0x0000003400908947 */ /* 0x004fea0003800000 */
.L_x_126:
[----:B------:R-:W3:Y:S01]  /*3e60*/  LDS.128 R8, [R8+0xe0] ;  /* 0x0000e00008087984 */ /* 0x000ee20000000c00 */
[----:B------:R-:W-:Y:S01]  /*3e70*/  UISETP.GE.AND UP0, UPT, UR40, 0x1, UPT ;  /* 0x000000012800788c */ /* 0x000fe2000bf06270 */
[----:B------:R-:W-:Y:S01]  /*3e80*/  @!PT LDS RZ, [RZ] ;  /* 0x00000000fffff984 */ /* 0x000fe20000000800 */
[----:B------:R-:W-:Y:S01]  /*3e90*/  @!PT LDS RZ, [RZ] ;  /* 0x00000000fffff984 */ /* 0x000fe20000000800 */
[----:B------:R-:W-:Y:S01]  /*3ea0*/  @!PT LDS RZ, [RZ] ;  /* 0x00000000fffff984 */ /* 0x000fe20000000800 */
[----:B------:R-:W-:Y:S01]  /*3eb0*/  @!PT LDS RZ, [RZ] ;  /* 0x00000000fffff984 */ /* 0x000fe20000000800 */
[----:B------:R1:W-:Y:S06]  /*3ec0*/  MEMBAR.ALL.CTA ;  /* 0x0000000000007992 */ /* 0x0003ec0000008000 */
[----:B-1----:R-:W1:Y:S01]  /*3ed0*/  FENCE.VIEW.ASYNC.S ;  /* 0x00000000000073c6 */ /* 0x002e620000000000 */
[----:B---3--:R-:W-:Y:S11]  /*3ee0*/  LOP3.LUT P0, RZ, R10, 0x1, RZ, 0xc0, !PT ;  /* 0x000000010aff7812 */ /* 0x008ff6000780c0ff */
[----:B------:R-:W-:Y:S02]  /*3ef0*/  @!UPT UIADD3 URZ, UPT, UPT, URZ, URZ, URZ ;  /* 0x000000fffffff290 */ /* 0x000fe4000fffe0ff */
[----:B-1----:R-:W-:Y:S01]  /*3f00*/  VOTEU.ANY UP1, P0 ;  /* 0x0000000000ff7886 */ /* 0x002fe20000020100 */
[----:B------:R-:W-:Y:S11]  /*3f10*/  PLOP3.LUT P0, PT, PT, PT, UP1, 0x80, 0x8 ;  /* 0x000000000008781c */ /* 0x000ff60003f0f018 */
[----:B------:R-:W-:Y:S02]  /*3f20*/  @!UPT UIADD3 URZ, UPT, UPT, URZ, URZ, URZ ;  /* 0x000000fffffff290 */ /* 0x000fe4000fffe0ff */
[----:B--2---:R-:W-:Y:S02]  /*3f30*/  @P0 SHF.R.U32.HI R0, RZ, 0x10, R9 ;  /* 0x00000010ff000819 */ /* 0x004fe40000011609 */
[----:B------:R-:W-:Y:S02]  /*3f40*/  @P0 MOV R6, R8 ;  /* 0x0000000800060202 */ /* 0x000fe40000000f00 */
[----:B------:R-:W-:Y:S01]  /*3f50*/  @P0 R2UR UR4, R0 ;  /* 0x00000000000402ca */ /* 0x000fe200000e0000 */
[----:B------:R-:W-:Y:S01]  /*3f60*/  VIADD R0, R7, 0x60 ;  /* 0x0000006007007836 */ /* 0x000fe20000000000 */
[----:B------:R-:W-:Y:S02]  /*3f70*/  @P0 LOP3.LUT R8, R9, 0xffff, RZ, 0xc0, !PT ;  /* 0x0000ffff09080812 */ /* 0x000fe400078ec0ff */
[----:B------:R-:W-:Y:S02]  /*3f80*/  @P0 R2UR UR6, R6 ;  /* 0x00000000060602ca */ /* 0x000fe400000e0000 */
[----:B------:R-:W-:Y:S02]  /*3f90*/  PRMT R0, RZ, 0x654, R0 ;  /* 0x00000654ff007816 */ /* 0x000fe40000000000 */
[----:B------:R-:W-:Y:S02]  /*3fa0*/  @P0 R2UR UR5, R8 ;  /* 0x00000000080502ca */ /* 0x000fe400000e0000 */
[----:B------:R1:W-:Y:S03]  /*3fb0*/  SYNCS.ARRIVE.TRANS64.RED.A1T0 RZ, [R0+URZ], RZ ;  /* 0x000000ff00ff79a7 */ /* 0x0003e600081004ff */
[----:B------:R-:W-:Y:S04]  /*3fc0*/  @UP1 UMOV UR24, UR4 ;  /* 0x0000000400181c82 */ /* 0x000fe80008000000 */
[----:B------:R-:W-:Y:S04]  /*3fd0*/  @UP1 UMOV UR13, UR6 ;  /* 0x00000006000d1c82 */ /* 0x000fe80008000000 */
[----:B------:R-:W-:Y:S01]  /*3fe0*/  @UP1 UMOV UR7, UR5 ;  /* 0x0000000500071c82 */ /* 0x000fe20008000000 */
[----:B------:R-:W-:Y:S05]  /*3ff0*/  BRA.U !UP0, `(.L_x_75) ;  /* 0x0000000108a47547 */ /* 0x000fea000b800000 */
[----:B------:R-:W-:Y:S02]  /*4000*/  UIMAD.WIDE.U32 UR10, UR7, UR31, URZ ;  /* 0x0000001f070a72a5 */ /* 0x000fe4000f8e00ff */
[----:B------:R-:W-:Y:S02]  /*4010*/  UIMAD.WIDE.U32 UR18, UR13, UR28, URZ ;  /* 0x0000001c0d1272a5 */ /* 0x000fe4000f8e00ff */
[----:B------:R-:W-:Y:S02]  /*4020*/  USEL UR4, UR25, UR32, !UP5 ;  /* 0x0000002019047287 */ /* 0x000fe4000e800000 */
[----:B------:R-:W-:Y:S02]  /*4030*/  USEL UR8, UR26, UR33, !UP6 ;  /* 0x000000211a087287 */ /* 0x000fe4000f000000 */
[----:B------:R-:W-:Y:S02]  /*4040*/  UIMAD.WIDE.U32 UR20, UR4, UR14, URZ ;  /* 0x0000000e041472a5 */ /* 0x000fe4000f8e00ff */
[----:B------:R-:W-:Y:S01]  /*4050*/  UIMAD.WIDE.U32 UR22, UR8, UR14, URZ ;  /* 0x0000000e081672a5 */ /* 0x000fe2000f8e00ff */
[----:B------:R-:W-:Y:S02]  /*4060*/  UMOV UR5, UR11 ;  /* 0x0000000b00057c82 */ /* 0x000fe40008000000 */
[----:B------:R-:W-:Y:S03]  /*4070*/  USHF.R.U32.HI UR6, URZ, UR35, UR5 ;  /* 0x00000023ff067299 */ /* 0x000fe60008011605 */
[----:B------:R-:W-:Y:S01]  /*4080*/  UMOV UR5, UR19 ;  /* 0x0000001300057c82 */ /* 0x000fe20008000000 */
[----:B------:R-:W-:Y:S02]  /*4090*/  USEL UR6, UR7, UR6, !UP5 ;  /* 0x0000000607067287 */ /* 0x000fe4000e800000 */
[----:B------:R-:W-:Y:S02]  /*40a0*/  USHF.R.U32.HI UR9, URZ, UR29, UR5 ;  /* 0x0000001dff097299 */ /* 0x000fe40008011605 */
[----:B------:R-:W-:Y:S01]  /*40b0*/  UIMAD.WIDE.U32 UR10, UR6, UR14, URZ ;  /* 0x0000000e060a72a5 */ /* 0x000fe2000f8e00ff */
[----:B------:R-:W-:Y:S02]  /*40c0*/  UMOV UR5, UR21 ;  /* 0x0000001500057c82 */ /* 0x000fe40008000000 */
[----:B------:R-:W-:Y:S03]  /*40d0*/  @UP4 USHF.R.U32.HI UR4, URZ, UR15, UR5 ;  /* 0x0000000fff044299 */ /* 0x000fe60008011605 */
[----:B------:R-:W-:Y:S01]  /*40e0*/  UMOV UR5, UR23 ;  /* 0x0000001700057c82 */ /* 0x000fe20008000000 */
[----:B------:R-:W-:Y:S02]  /*40f0*/  UIMAD UR4, UR40, UR4, URZ ;  /* 0x00000004280472a4 */ /* 0x000fe4000f8e02ff */
[----:B------:R-:W-:Y:S02]  /*4100*/  @UP4 USHF.R.U32.HI UR8, URZ, UR15, UR5 ;  /* 0x0000000fff084299 */ /* 0x000fe40008011605 */
[----:B------:R-:W-:Y:S02]  /*4110*/  USEL UR5, UR13, UR9, !UP6 ;  /* 0x000000090d057287 */ /* 0x000fe4000f000000 */
[----:B------:R-:W-:Y:S02]  /*4120*/  UIMAD UR9, UR40, UR8, URZ ;  /* 0x00000008280972a4 */ /* 0x000fe4000f8e02ff */
[----:B------:R-:W-:Y:S03]  /*4130*/  UISETP.GE.AND UP0, UPT, UR6, UR4, UPT ;  /* 0x000000040600728c */ /* 0x000fe6000bf06270 */
[----:B------:R-:W-:Y:S01]  /*4140*/  UMOV UR4, UR11 ;  /* 0x0000000b00047c82 */ /* 0x000fe20008000000 */
[----:B------:R-:W-:Y:S02]  /*4150*/  UISETP.GE.OR UP0, UPT, UR5, UR9, UP0 ;  /* 0x000000090500728c */ /* 0x000fe40008706670 */
[----:B------:R-:W-:Y:S02]  /*4160*/  USHF.R.U32.HI UR4, URZ, UR15, UR4 ;  /* 0x0000000fff047299 */ /* 0x000fe40008011604 */
[----:B------:R-:W-:Y:S02]  /*4170*/  UIMAD.WIDE.U32 UR10, UR5, UR14, URZ ;  /* 0x0000000e050a72a5 */ /* 0x000fe4000f8e00ff */
[----:B------:R-:W-:Y:S04]  /*4180*/  USEL UR12, UR6, UR4, !UP4 ;  /* 0x00000004060c7287 */ /* 0x000fe8000e000000 */
[----:B------:R-:W-:Y:S01]  /*4190*/  UIADD3 UR9, UPT, UPT, -UR12, URZ, URZ ;  /* 0x000000ff0c097290 */ /* 0x000fe2000fffe1ff */
[----:B------:R-:W-:Y:S02]  /*41a0*/  @!UP0 UMOV UR4, UR11 ;  /* 0x0000000b00048c82 */ /* 0x000fe40008000000 */
[----:B------:R-:W-:Y:S02]  /*41b0*/  @!UP0 USHF.R.U32.HI UR4, URZ, UR15, UR4 ;  /* 0x0000000fff048299 */ /* 0x000fe40008011604 */
[----:B------:R-:W-:Y:S02]  /*41c0*/  UIMAD UR9, UR40, UR9, UR6 ;  /* 0x00000009280972a4 */ /* 0x000fe4000f8e0206 */
[----:B------:R-:W-:Y:S04]  /*41d0*/  @!UP0 USEL UR4, UR5, UR4, !UP4 ;  /* 0x0000000405048287 */ /* 0x000fe8000e000000 */
[----:B------:R-:W-:Y:S02]  /*41e0*/  @!UP0 UIMAD UR9, UR8, UR9, UR4 ;  /* 0x00000009080982a4 */ /* 0x000fe4000f8e0204 */
[----:B------:R-:W-:Y:S02]  /*41f0*/  @!UP0 UIADD3 UR10, UPT, UPT, UR12, -UR4, URZ ;  /* 0x800000040c0a8290 */ /* 0x000fe4000fffe0ff */
[----:B------:R-:W-:Y:S02]  /*4200*/  UIADD3 UR4, UPT, UPT, -UR5, URZ, URZ ;  /* 0x000000ff05047290 */ /* 0x000fe4000fffe1ff */
[----:B------:R-:W-:Y:S02]  /*4210*/  UIADD3 UR8, UPT, UPT, -UR6, URZ, URZ ;  /* 0x000000ff06087290 */ /* 0x000fe4000fffe1ff */
[----:B------:R-:W-:Y:S02]  /*4220*/  @!UP0 UIMAD UR6, UR10, UR40, UR5 ;  /* 0x000000280a0682a4 */ /* 0x000fe4000f8e0205 */
[----:B------:R-:W-:Y:S02]  /*4230*/  UIMAD UR13, UR16, UR4, UR13 ;  /* 0x00000004100d72a4 */ /* 0x000fe4000f8e020d */
[----:B------:R-:W-:Y:S01]  /*4240*/  UIMAD UR7, UR30, UR8, UR7 ;  /* 0x000000081e0772a4 */ /* 0x000fe2000f8e0207 */
[----:B------:R-:W-:Y:S02]  /*4250*/  @!UP0 UMOV UR5, UR9 ;  /* 0x0000000900058c82 */ /* 0x000fe40008000000 */
[----:B------:R-:W-:Y:S02]  /*4260*/  UIMAD UR13, UR5, UR16, UR13 ;  /* 0x00000010050d72a4 */ /* 0x000fe4000f8e020d */
[----:B------:R-:W-:Y:S11]  /*4270*/  UIMAD UR7, UR6, UR30, UR7 ;  /* 0x0000001e060772a4 */ /* 0x000ff6000f8e0207 */
[----:B------:R-:W-:Y:S01]  /*4280*/  @!UPT UIADD3 URZ, UPT, UPT, URZ, URZ, URZ ;  /* 0x000000fffffff290 */ /* 0x000fe2000fffe0ff */
.L_x_75:
[----:B------:R-:W2:Y:S01]  /*4290*/  @!UP2 LDCU.128 UR20, c[0x0][0xb10] ;  /* 0x00016200ff14a7ac */ /* 0x000ea20008000c00 */
[C---:B----4-:R-:W-:Y:S02]  /*42a0*/  ISETP.NE.U32.AND P1, PT, R4.reuse, RZ, PT ;  /* 0x000000ff0400720c */ /* 0x050fe40003f25070 */
[----:B------:R-:W-:Y:S02]  /*42b0*/  ISETP.NE.U32.AND P0, PT, R4, RZ, PT ;  /* 0x000000ff0400720c */ /* 0x000fe40003f05070 */
[C---:B------:R-:W-:Y:S02]  /*42c0*/  ISETP.NE.AND.EX P1, PT, R5.reuse, RZ, PT, P1 ;  /* 0x000000ff0500720c */ /* 0x040fe40003f25310 */
[----:B------:R-:W-:Y:S01]  /*42d0*/  ISETP.NE.AND.EX P0, PT, R5, RZ, PT, P0 ;  /* 0x000000ff0500720c */ /* 0x000fe20003f05300 */
[----:B------:R-:W3:Y:S01]  /*42e0*/  @!UP2 LDCU UR5, c[0x0][0xb0c] ;  /* 0x00016180ff05a7ac */ /* 0x000ee20008000800 */
[----:B------:R-:W-:Y:S01]  /*42f0*/  SHF.L.U32 R6, R15, 0x1f, RZ ;  /* 0x0000001f0f067819 */ /* 0x000fe200000006ff */
[----:B--2---:R-:W-:Y:S07]  /*4300*/  UIMAD.WIDE.U32 UR8, UR13, UR20, URZ ;  /* 0x000000140d0872a5 */ /* 0x004fee000f8e00ff */
[----:B------:R-:W-:Y:S01]  /*4310*/  @!UP2 UMOV UR4, UR9 ;  /* 0x000000090004ac82 */ /* 0x000fe20008000000 */
[----:B---3--:R-:W-:Y:S02]  /*4320*/  @!UP2 UISETP.NE.AND UP0, UPT, UR5, 0x1, UPT ;  /* 0x000000010500a88c */ /* 0x008fe4000bf05270 */
[----:B------:R-:W-:Y:S02]  /*4330*/  @!UP2 USHF.R.U32.HI UR4, URZ, UR21, UR4 ;  /* 0x00000015ff04a299 */ /* 0x000fe40008011604 */
[----:B------:R-:W-:Y:S02]  /*4340*/  UIMAD.WIDE.U32 UR8, UR7, UR23, URZ ;  /* 0x00000017070872a5 */ /* 0x000fe4000f8e00ff */
[----:B------:R-:W-:Y:S02]  /*4350*/  @!UP2 USEL UR10, UR13, UR4, !UP0 ;  /* 0x000000040d0aa287 */ /* 0x000fe4000c000000 */
[----:B------:R-:W-:Y:S03]  /*4360*/  @!UP2 UISETP.NE.AND UP0, UPT, UR22, 0x1, UPT ;  /* 0x000000011600a88c */ /* 0x000fe6000bf05270 */
[----:B------:R-:W-:Y:S02]  /*4370*/  @!UP2 UMOV UR6, UR9 ;  /* 0x000000090006ac82 */ /* 0x000fe40008000000 */
[----:B------:R-:W2:Y:S02]  /*4380*/  @!UP2 LDCU UR4, c[0x0][0xb20] ;  /* 0x00016400ff04a7ac */ /* 0x000ea40008000800 */
[----:B--2---:R-:W-:Y:S04]  /*4390*/  @!UP2 USHF.R.U32.HI UR6, URZ, UR4, UR6 ;  /* 0x00000004ff06a299 */ /* 0x004fe80008011606 */
[----:B------:R-:W-:Y:S04]  /*43a0*/  @!UP2 USEL UR6, UR7, UR6, !UP0 ;  /* 0x000000060706a287 */ /* 0x000fe8000c000000 */
[----:B------:R-:W-:Y:S02]  /*43b0*/  @!UP2 UIADD3 UR4, UPT, UPT, -UR10, UR6, URZ ;  /* 0x000000060a04a290 */ /* 0x000fe4000fffe1ff */
[----:B------:R-:W-:Y:S02]  /*43c0*/  @!UP2 UIADD3 UR6, UPT, UPT, UR10, -UR6, URZ ;  /* 0x800000060a06a290 */ /* 0x000fe4000fffe0ff */
[----:B------:R-:W-:Y:S02]  /*43d0*/  @!UP2 UIMAD UR13, UR4, UR5, UR13 ;  /* 0x00000005040da2a4 */ /* 0x000fe4000f8e020d */
[----:B------:R-:W-:Y:S01]  /*43e0*/  @!UP2 UIMAD UR7, UR6, UR22, UR7 ;  /* 0x000000160607a2a4 */ /* 0x000fe2000f8e0207 */
[----:B------:R-:W-:Y:S11]  /*43f0*/  BRA.U UP3, `(.L_x_76) ;  /* 0x0000000103107547 */ /* 0x000ff6000b800000 */
[----:B------:R-:W-:Y:S04]  /*4400*/  MOV R7, UR34 ;  /* 0x0000002200077c02 */ /* 0x000fe80008000f00 */
[----:B------:R-:W-:Y:S04]  /*4410*/  SHF.L.U32 R7, R7, 0x1f, RZ ;  /* 0x0000001f07077819 */ /* 0x000fe800000006ff */
[----:B------:R-:W2:Y:S02]  /*4420*/  SYNCS.PHASECHK.TRANS64.TRYWAIT P2, [UR17+0x48], R7 ;  /* 0x00004807ff0075a7 */ /* 0x000ea40008041111 */
[----:B--2---:R-:W-:Y:S05]  /*4430*/  @!P2 BRA `(.L_x_77) ;  /* 0x00000030002ca947 */ /* 0x004fea0003800000 */
.L_x_76:
[----:B------:R-:W-:Y:S05]  /*4440*/  @!P1 BRA `(.L_x_78) ;  /* 0x0000000000309947 */ /* 0x000fea0003800000 */
[----:B------:R-:W-:Y:S01]  /*4450*/  ISETP.NE.U32.AND P1, PT, R2, RZ, PT ;  /* 0x000000ff0200720c */ /* 0x000fe20003f25070 */
[----:B------:R-:W2:Y:S01]  /*4460*/  LDCU.64 UR4, c[0x0][0x358] ;  /* 0x00006b00ff0477ac */ /* 0x000ea20008000a00 */
[----:B------:R-:W-:Y:S02]  /*4470*/  IMAD.MOV.U32 R141, RZ, RZ, 0x1 ;  /* 0x00000001ff8d7424 */ /* 0x000fe400078e00ff */
[----:B------:R-:W-:Y:S11]  /*4480*/  ISETP.NE.AND.EX P1, PT, R3, RZ, PT, P1 ;  /* 0x000000ff0300720c */ /* 0x000ff60003f25310 */
[----:B------:R-:W-:Y:S02]  /*4490*/  @!UPT UIADD3 URZ, UPT, UPT, URZ, URZ, URZ ;  /* 0x000000fffffff290 */ /* 0x000fe4000fffe0ff */
[----:B------:R-:W3:Y:S01]  /*44a0*/  @P1 LDC.64 R8, c[0x0][0x888] ;  /* 0x00022200ff081b82 */ /* 0x000ee20000000a00 */
[----:B-1----:R-:W-:Y:S04]  /*44b0*/  @P1 IMAD R0, R4, UR36, RZ ;  /* 0x0000002404001c24 */ /* 0x002fe8000f8e02ff */
[----:B---3--:R-:W-:Y:S04]  /*44c0*/  @P1 IMAD.WIDE R8, R0, 0x4, R8 ;  /* 0x0000000400081825 */ /* 0x008fe800078e0208 */
[----:B------:R-:W-:Y:S01]  /*44d0*/  HFMA2 R0, -RZ, RZ, 0, 5.9604644775390625e-08 ;  /* 0x00000001ff007431 */ /* 0x000fe200000001ff */
[----:B--2--5:R2:W5:Y:S04]  /*44e0*/  @P1 LDG.E R71, desc[UR4][R8.64] ;  /* 0x0000000408471981 */ /* 0x024568000c1e1900 */
[----:B------:R-:W-:Y:S01]  /*44f0*/  @!P1 PRMT R141, R0, 0x7610, R141 ;  /* 0x00007610008d9816 */ /* 0x000fe2000000008d */
[----:B--2---:R-:W3:Y:S06]  /*4500*/  @!P1 LDC R71, c[0x0][0x880] ;  /* 0x00022000ff479b82 */ /* 0x004eec0000000800 */
.L_x_78:
[----:B---3-5:R-:W-:Y:S01]  /*4510*/  @!P0 FSETP.EQ.AND P1, PT, R71, RZ, PT ;  /* 0x000000ff4700820b */ /* 0x028fe20003f22000 */
[----:B------:R-:W-:Y:S01]  /*4520*/  @!UPT UIADD3 URZ, UPT, UPT, URZ, URZ, URZ ;  /* 0x000000fffffff290 */ /* 0x000fe2000fffe0ff */
[----:B------:R-:W-:Y:S11]  /*4530*/  @!P0 BRA `(.L_x_79) ;  /* 0x0000000000188947 */ /* 0x000ff60003800000 */
[----:B------:R-:W-:Y:S02]  /*4540*/  LOP3.LUT P0, RZ, R141, 0xff, RZ, 0xc0, !PT ;  /* 0x000000ff8dff7812 */ /* 0x000fe4000780c0ff */
[----:B------:R-:W-:Y:S04]  /*4550*/  ISETP.NE.U32.AND P1, PT, R2, RZ, PT ;  /* 0x000000ff0200720c */ /* 0x000fe80003f25070 */
[----:B------:R-:W-:Y:S04]  /*4560*/  ISETP.NE.AND.EX P1, PT, R3, RZ, PT, P1 ;  /* 0x000000ff0300720c */ /* 0x000fe80003f25310 */
[----:B------:R-:W-:Y:S03]  /*4570*/  PLOP3.LUT P1, PT, P1, PT, PT, 0x8, 0x80 ;  /* 0x000000000080781c */ /* 0x000fe60000f2e170 */
[----:B------:R-:W-:Y:S11]  /*4580*/  @P0 FSETP.EQ.AND P1, PT, R71, RZ, PT ;  /* 0x000000ff4700020b */ /* 0x000ff60003f22000 */
[----:B------:R-:W-:Y:S02]  /*4590*/  @!UPT UIADD3 URZ, UPT, UPT, URZ, URZ, URZ ;  /* 0x000000fffffff290 */ /* 0x000fe4000fffe0ff */
.L_x_79:
[----:B------:R-:W2:Y:S01]  /*45a0*/  SYNCS.PHASECHK.TRANS64.TRYWAIT P0, [UR17+0x38], R6 ;  /* 0x00003806ff0075a7 */ /* 0x000ea20008001111 */
[----:B------:R-:W-:Y:S02]  /*45b0*/  ELECT P2, URZ, PT ;  /* 0x0000000000ff782f */ /* 0x000fe40003840000 */
[----:B------:R-:W-:Y:S01]  /*45c0*/  IADD3 R14, PT, PT, R14, 0x1, RZ ;  /* 0x000000010e0e7810 */ /* 0x000fe20007ffe0ff */
[----:B--2---:R-:W-:Y:S10]  /*45d0*/  @!P0 BRA `(.L_x_80) ;  /* 0x0000002c00dc8947 */ /* 0x004ff40003800000 */
.L_x_129:
[----:B------:R-:W-:Y:S01]  /*45e0*/  PLOP3.LUT P1, PT, P1, P2, PT, 0xf2, 0x2f ;  /* 0x00000000002f781c */ /* 0x000fe20000f25e72 */
[----:B------:R-:W-:Y:S01]  /*45f0*/  UMOV UR18, 0x0 ;  /* 0x0000000000127882 */ /* 0x000fe20000000000 */
[----:B------:R-:W-:Y:S01]  /*4600*/  UMOV UR19, 0x10000000 ;  /* 0x1000000000137882 */ /* 0x000fe20000000000 */
[----:B------:R-:W-:Y:S01]  /*4610*/  UMOV UR12, UR36 ;  /* 0x00000024000c7c82 */ /* 0x000fe20008000000 */
[----:B------:R-:W-:Y:S01]  /*4620*/  LOP3.LUT R15, R15, 0x1, RZ, 0x3c, !PT ;  /* 0x000000010f0f7812 */ /* 0x000fe200078e3cff */
[----:B------:R-:W-:Y:S01]  /*4630*/  UPLOP3.LUT UP3, UPT, UPT, UPT, UPT, 0x80, 0x8 ;  /* 0x000000000008789c */ /* 0x000fe20003f6f070 */
[----:B------:R-:W-:Y:S07]  /*4640*/  UMOV UR36, UR24 ;  /* 0x0000001800247c82 */ /* 0x000fee0008000000 */
[----:B-1----:R-:W-:Y:S01]  /*4650*/  @!P1 IADD3 R6, P0, PT, R16, 0x580, RZ ;  /* 0x0000058010069810 */ /* 0x002fe20007f1e0ff */
[----:B------:R-:W-:Y:S03]  /*4660*/  VOTEU.ALL UP0, P1 ;  /* 0x0000000000ff7886 */ /* 0x000fe60000800000 */
[----:B------:R-:W-:Y:S01]  /*4670*/  @!P1 R2UR UR5, R6 ;  /* 0x00000000060592ca */ /* 0x000fe200000e0000 */
[----:B------:R-:W-:Y:S01]  /*4680*/  @!P1 IMAD.X R0, RZ, RZ, R17, P0 ;  /* 0x000000ffff009224 */ /* 0x000fe200000e0611 */
[----:B------:R-:W-:Y:S01]  /*4690*/  @!UP0 USHF.L.U32 UR10, UR45, 0x6, URZ ;  /* 0x000000062d0a8899 */ /* 0x000fe200080006ff */
[----:B------:R-:W-:Y:S01]  /*46a0*/  ISETP.NE.AND P0, PT, R14, 0x2, PT ;  /* 0x000000020e00780c */ /* 0x000fe20003f05270 */
[----:B------:R-:W-:Y:S02]  /*46b0*/  @!UP0 USHF.L.U32 UR11, UR46, 0x7, URZ ;  /* 0x000000072e0b8899 */ /* 0x000fe400080006ff */
[----:B------:R-:W-:Y:S01]  /*46c0*/  @!P1 R2UR UR4, R0 ;  /* 0x00000000000492ca */ /* 0x000fe200000e0000 */
[----:B------:R-:W-:Y:S01]  /*46d0*/  @!UP0 UIADD3 UR8, UPT, UPT, UR17, 0x200, URZ ;  /* 0x0000020011088890 */ /* 0x000fe2000fffe0ff */
[----:B------:R-:W-:Y:S01]  /*46e0*/  SEL R0, RZ, 0x1, P0 ;  /* 0x00000001ff007807 */ /* 0x000fe20000000000 */
[----:B------:R-:W-:Y:S01]  /*46f0*/  @!UP0 UIADD3 UR9, UPT, UPT, UR17, 0x30, URZ ;  /* 0x0000003011098890 */ /* 0x000fe2000fffe0ff */
[----:B------:R-:W-:Y:S01]  /*4700*/  SEL R14, R14, RZ, P0 ;  /* 0x000000ff0e0e7207 */ /* 0x000fe20000000000 */
[----:B------:R-:W-:Y:S01]  /*4710*/  VOTEU.ALL UP0, P1 ;  /* 0x0000000000ff7886 */ /* 0x000fe20000800000 */
[----:B------:R-:W-:Y:S01]  /*4720*/  LOP3.LUT R13, R13, R0, RZ, 0x3c, !PT ;  /* 0x000000000d0d7212 */ /* 0x000fe200078e3cff */
[----:B------:R-:W-:Y:S01]  /*4730*/  IMAD.U32 R6, RZ, RZ, UR5 ;  /* 0x00000005ff067e24 */ /* 0x000fe2000f8e00ff */
[----:B------:R-:W-:Y:S02]  /*4740*/  UIADD3 UR45, UPT, UPT, UR7, UR55, URZ ;  /* 0x00000037072d7290 */ /* 0x000fe4000fffe0ff */
[----:B------:R-:W-:Y:S03]  /*4750*/  UIADD3 UR46, UPT, UPT, UR13, UR58, URZ ;  /* 0x0000003a0d2e7290 */ /* 0x000fe6000fffe0ff */
[----:B------:R-:W-:Y:S01]  /*4760*/  IMAD.U32 R7, RZ, RZ, UR4 ;  /* 0x00000004ff077e24 */ /* 0x000fe2000f8e00ff */
[----:B------:R-:W-:Y:S04]  /*4770*/  @!P1 R2UR UR4, R6 ;  /* 0x00000000060492ca */ /* 0x000fe800000e0000 */
[----:B------:R-:W-:Y:S11]  /*4780*/  @!P1 R2UR UR5, R7 ;  /* 0x00000000070592ca */ /* 0x000ff600000e0000 */
[----:B------:R-:W-:Y:S02]  /*4790*/  @!UPT UIADD3 URZ, UPT, UPT, URZ, URZ, URZ ;  /* 0x000000fffffff290 */ /* 0x000fe4000fffe0ff */
[----:B------:R2:W-:Y:S01]  /*47a0*/  @!UP0 UTMALDG.3D [UR8], [UR4], desc[UR18] ;  /* 0x00001208040085b4 */ /* 0x0005e20008011000 */
[----:B------:R2:W-:Y:S01]  /*47b0*/  @!P1 SYNCS.ARRIVE.TRANS64.RED.A0TR RZ, [UR17+0x30], R12 ;  /* 0x0000300cffff99a7 */ /* 0x0005e20008300411 */
[----:B------:R-:W-:Y:S01]  /*47c0*/  SYNCS.ARRIVE.TRANS64.RED.A1T0 RZ, [UR27], RZ ;  /* 0x000000ffffff79a7 */ /* 0x000fe2000810041b */
[----:B------:R-:W-:Y:S05]  /*47d0*/  BRA.U UP1, `(.L_x_81) ;  /* 0xfffffff5018c7547 */ /* 0x000fea000b83ffff */
[----:B------:R-:W-:Y:S07]  /*47e0*/  MOV R0, UR17 ;  /* 0x0000001100007c02 */ /* 0x000fee0008000f00 */
.L_x_82:
[----:B-1----:R-:W-:-:S04]  /*47f0*/  SHF.L.U32 R2, R15, 0x1f, RZ ;  /* 0x0000001f0f027819 */ /* 0x002fc800000006ff */
[----:B------:R1:W3:Y:S03]  /*4800*/  SYNCS.PHASECHK.TRANS64.TRYWAIT P0, [R0+URZ+0x38], R2 ;  /* 0x00003802000075a7 */ /* 0x0002e600080011ff */
[----:B---3--:R-:W-:Y:S05]  /*4810*/  @!P0 NANOSLEEP.SYNCS 0x989680 ;  /* 0x009896800000895d */ /* 0x008fea0003900000 */
[----:B------:R-:W3:Y:S02]  /*4820*/  @!P0 SYNCS.PHASECHK.TRANS64 P0, [R0+URZ+0x38], R2 ;  /* 0x00003802000085a7 */ /* 0x000ee400080010ff */
[----:B--23--:R-:W-:Y:S05]  /*4830*/  @P0 EXIT ;  /* 0x000000000000094d */ /* 0x00cfea0003800000 */
[----:B------:R-:W-:Y:S05]  /*4840*/  BRA `(.L_x_82) ;  /* 0xfffffffc00e87947 */ /* 0x000fea000383ffff */
.L_x_73:
[----:B------:R-:W-:-:S06]  /*4850*/  UISETP.GE.AND UP0, UPT, UR22, 0x4, UPT ;  /* 0x000000041600788c */ /* 0x000fcc000bf06270 */
[----:B------:R-:W-:-:S13]  /*4860*/  PLOP3.LUT P0, PT, PT, PT, UP0, 0x80, 0x8 ;  /* 0x000000000008781c */ /* 0x000fda0003f0f008 */
[----:B------:R-:W-:Y:S05]  /*4870*/  @!P0 EXIT ;  /* 0x000000000000894d */ /* 0x000fea0003800000 */
[----:B------:R-:W-:Y:S01]  /*4880*/  BAR.SYNC.DEFER_BLOCKING 0x6, 0xa0 ;  /* 0x0182800000007b1d */ /* 0x000fe20000010000 */
[C---:B------:R-:W-:Y:S02]  /*4890*/  IMAD.SHL.U32 R4, R131.reuse, 0x40, RZ ;  /* 0x0000004083047824 */ /* 0x040fe400078e00ff */
[----:B------:R-:W-:Y:S02]  /*48a0*/  HFMA2 R68, -RZ, RZ, 0, 0 ;  /* 0x00000000ff447431 */ /* 0x000fe400000001ff */
[C---:B------:R-:W-:Y:S01]  /*48b0*/  IMAD.SHL.U32 R140, R131.reuse, 0x8, RZ ;  /* 0x00000008838c7824 */ /* 0x040fe200078e00ff */
[----:B------:R-:W-:Y:S01]  /*48c0*/  CS2R R144, SRZ ;  /* 0x0000000000907805 */ /* 0x000fe2000001ff00 */
[C---:B------:R-:W-:Y:S01]  /*48d0*/  IMAD.SHL.U32 R147, R131.reuse, 0x10, RZ ;  /* 0x0000001083937824 */ /* 0x040fe200078e00ff */
[----:B------:R-:W-:Y:S01]  /*48e0*/  UMOV UR44, 0x400 ;  /* 0x00000400002c7882 */ /* 0x000fe20000000000 */
[----:B------:R-:W-:Y:S01]  /*48f0*/  LOP3.LUT R5, R4, 0x180, RZ, 0xc0, !PT ;  /* 0x0000018004057812 */ /* 0x000fe200078ec0ff */
[----:B------:R-:W-:Y:S01]  /*4900*/  ULEA UR44, UR61, UR44, 0x18 ;  /* 0x0000002c3d2c7291 */ /* 0x000fe2000f8ec0ff */
[----:B------:R-:W1:Y:S01]  /*4910*/  LDC.64 R136, c[0x0][0x888] ;  /* 0x00022200ff887b82 */ /* 0x000e620000000a00 */
[----:B------:R-:W-:Y:S01]  /*4920*/  IMAD.U32 R69, R131, 0x10000, RZ ;  /* 0x0001000083457824 */ /* 0x000fe200078e00ff */
[----:B------:R-:W-:Y:S01]  /*4930*/  LOP3.LUT R140, R5, 0x30, R140, 0xf8, !PT ;  /* 0x00000030058c7812 */ /* 0x000fe200078ef88c */
[----:B------:R-:W-:Y:S01]  /*4940*/  UIADD3 UR4, UPT, UPT, UR44, 0x2200, URZ ;  /* 0x000022002c047890 */ /* 0x000fe2000fffe0ff */
[----:B------:R-:W-:Y:S01]  /*4950*/  LOP3.LUT R149, R147, 0x20, RZ, 0xc0, !PT ;  /* 0x0000002093957812 */ /* 0x000fe200078ec0ff */
[----:B------:R-:W-:Y:S01]  /*4960*/  IMAD.MOV.U32 R146, RZ, RZ, RZ ;  /* 0x000000ffff927224 */ /* 0x000fe200078e00ff */
[----:B------:R-:W-:Y:S01]  /*4970*/  LOP3.LUT R140, R140, 0x1e40, R4, 0xf8, !PT ;  /* 0x00001e408c8c7812 */ /* 0x000fe200078ef804 */
[----:B------:R-:W-:Y:S01]  /*4980*/  IMAD.MOV.U32 R143, RZ, RZ, RZ ;  /* 0x000000ffff8f7224 */ /* 0x000fe200078e00ff */
[----:B------:R-:W2:Y:S01]  /*4990*/  LDC.64 R138, c[0x0][0x890] ;  /* 0x00022400ff8a7b82 */ /* 0x000ea20000000a00 */
[----:B------:R-:W-:Y:S01]  /*49a0*/  LOP3.LUT R69, R69, 0x600000, RZ, 0xc0, !PT ;  /* 0x0060000045457812 */ /* 0x000fe200078ec0ff */
[----:B------:R-:W3:Y:S01]  /*49b0*/  LDCU UR53, c[0x0][0x370] ;  /* 0x00006e00ff3577ac */ /* 0x000ee20008000800 */
[----:B------:R-:W-:Y:S01]  /*49c0*/  VIADD R148, R140, UR44 ;  /* 0x0000002c8c947c36 */ /* 0x000fe20008000000 */
[----:B------:R-:W-:-:S02]  /*49d0*/  LOP3.LUT R147, R147, 0x40, RZ, 0xc0, !PT ;  /* 0x0000004093937812 */ /* 0x000fc400078ec0ff */
[----:B------:R-:W-:Y:S01]  /*49e0*/  MOV R150, UR4 ;  /* 0x0000000400967c02 */ /* 0x000fe20008000f00 */
[----:B------:R-:W4:Y:S01]  /*49f0*/  LDS R0, [UR44+0x100] ;  /* 0x0001002cff007984 */ /* 0x000f220008000800 */
[----:B------:R-:W1:Y:S01]  /*4a00*/  LDC.64 R134, c[0x0][0x8b0] ;  /* 0x00022c00ff867b82 */ /* 0x000e620000000a00 */
[--C-:B------:R-:W-:Y:S01]  /*4a10*/  IADD3 R149, PT, PT, -R149, 0x200, R148.reuse ;  /* 0x0000020095957810 */ /* 0x100fe20007ffe194 */
[----:B------:R-:W1:Y:S01]  /*4a20*/  LDCU.64 UR62, c[0x0][0x348] ;  /* 0x00006900ff3e77ac */ /* 0x000e620008000a00 */
[----:B------:R-:W-:-:S03]  /*4a30*/  IADD3 R148, PT, PT, -R147, 0x200, R148 ;  /* 0x0000020093947810 */ /* 0x000fc60007ffe194 */
[----:B------:R-:W-:Y:S01]  /*4a40*/  IMAD.IADD R147, R149, 0x1, -R147 ;  /* 0x0000000195937824 */ /* 0x000fe200078e0a93 */
[----:B------:R-:W1:Y:S01]  /*4a50*/  LDCU UR41, c[0x0][0xb0c] ;  /* 0x00016180ff2977ac */ /* 0x000e620008000800 */
[----:B------:R-:W1:Y:S01]  /*4a60*/  LDC.64 R132, c[0x0][0x8a8] ;  /* 0x00022a00ff847b82 */ /* 0x000e620000000a00 */
[----:B------:R-:W1:Y:S01]  /*4a70*/  LDCU UR39, c[0x0][0xb30] ;  /* 0x00016600ff2777ac */ /* 0x000e620008000800 */
[----:B------:R-:W1:Y:S01]  /*4a80*/  LDCU.64 UR56, c[0x0][0x888] ;  /* 0x00011100ff3877ac */ /* 0x000e620008000a00 */
[----:B------:R-:W1:Y:S01]  /*4a90*/  LDCU.64 UR42, c[0x0][0xb28] ;  /* 0x00016500ff2a77ac */ /* 0x000e620008000a00 */
[----:B------:R-:W1:Y:S01]  /*4aa0*/  LDCU.128 UR48, c[0x0][0xb10] ;  /* 0x00016200ff3077ac */ /* 0x000e620008000c00 */
[----:B------:R-:W1:Y:S01]  /*4ab0*/  LDCU UR52, c[0x0][0x374] ;  /* 0x00006e80ff3477ac */ /* 0x000e620008000800 */
[----:B------:R-:W-:Y:S01]  /*4ac0*/  UIADD3 UR59, UPT, UPT, UR44, 0x200, URZ ;  /* 0x000002002c3b7890 */ /* 0x000fe2000fffe0ff */
[----:B---34-:R-:W-:-:S11]  /*4ad0*/  IMAD.IADD R69, R0, 0x1, R69 ;  /* 0x0000000100457824 */ /* 0x018fd600078e0245 */
.L_x_100:
[----:B------:R-:W-:Y:S02]  /*4ae0*/  LEA R3, R143, UR44, 0x3 ;  /* 0x0000002c8f037c11 */ /* 0x000fe4000f8e18ff */
[----:B------:R-:W-:Y:S02]  /*4af0*/  SHF.L.U32 R0, R145, 0x1f, RZ ;  /* 0x0000001f91007819 */ /* 0x000fe400000006ff */
[----:B-1----:R-:W-:Y:S02]  /*4b00*/  LEA R4, R143, UR44, 0x4 ;  /* 0x0000002c8f047c11 */ /* 0x002fe4000f8e20ff */
[----:B------:R-:W3:Y:S02]  /*4b10*/  SYNCS.PHASECHK.TRANS64.TRYWAIT P0, [R3+URZ+0x50], R0 ;  /* 0x00005000030075a7 */ /* 0x000ee400080011ff */
[----:B--23--:R-:W-:Y:S05]  /*4b20*/  @!P0 BRA `(.L_x_83) ;  /* 0x0000002800a08947 */ /* 0x00cfea0003800000 */
.L_x_130:
[----:B------:R-:W4:Y:S01]  /*4b30*/  LDS.128 R4, [R4+0xe0] ;  /* 0x0000e00004047984 */ /* 0x000f220000000c00 */
[----:B------:R-:W-:Y:S01]  /*4b40*/  UISETP.GE.AND UP0, UPT, UR40, 0x1, UPT ;  /* 0x000000012800788c */ /* 0x000fe2000bf06270 */
[----:B------:R-:W-:Y:S01]  /*4b50*/  @!PT LDS RZ, [RZ] ;  /* 0x00000000fffff984 */ /* 0x000fe20000000800 */
[----:B------:R-:W-:Y:S01]  /*4b60*/  @!PT LDS RZ, [RZ] ;  /* 0x00000000fffff984 */ /* 0x000fe20000000800 */
[----:B------:R-:W-:Y:S01]  /*4b70*/  @!PT LDS RZ, [RZ] ;  /* 0x00000000fffff984 */ /* 0x000fe20000000800 */
[----:B------:R-:W-:Y:S01]  /*4b80*/  @!PT LDS RZ, [RZ] ;  /* 0x00000000fffff984 */ /* 0x000fe20000000800 */
[----:B------:R1:W-:Y:S06]  /*4b90*/  MEMBAR.ALL.CTA ;  /* 0x0000000000007992 */ /* 0x0003ec0000008000 */
[----:B-1----:R-:W1:Y:S01]  /*4ba0*/  FENCE.VIEW.ASYNC.S ;  /* 0x00000000000073c6 */ /* 0x002e620000000000 */
[----:B----4-:R-:W-:Y:S11]  /*4bb0*/  LOP3.LUT P0, RZ, R6, 0x1, RZ, 0xc0, !PT ;  /* 0x0000000106ff7812 */ /* 0x010ff6000780c0ff */
[----:B------:R-:W-:Y:S02]  /*4bc0*/  @!UPT UIADD3 URZ, UPT, UPT, URZ, URZ, URZ ;  /* 0x000000fffffff290 */ /* 0x000fe4000fffe0ff */
[----:B-1----:R-:W-:Y:S01]  /*4bd0*/  VOTEU.ANY UP1, P0 ;  /* 0x0000000000ff7886 */ /* 0x002fe20000020100 */
[----:B------:R-:W-:Y:S01]  /*4be0*/  PLOP3.LUT P0, PT, PT, PT, UP1, 0x80, 0x8 ;  /* 0x000000000008781c */ /* 0x000fe20003f0f018 */
[----:B------:R-:W-:Y:S11]  /*4bf0*/  UP2UR UR47, UPR, URZ, 0x2 ;  /* 0x00000002ff2f7883 */ /* 0x000ff60008000000 */
[----:B------:R-:W-:Y:S01]  /*4c00*/  @!UPT UIADD3 URZ, UPT, UPT, URZ, URZ, URZ ;  /* 0x000000fffffff290 */ /* 0x000fe2000fffe0ff */
[----:B---3--:R-:W-:Y:S02]  /*4c10*/  @P0 SHF.R.U32.HI R0, RZ, 0x10, R5 ;  /* 0x00000010ff000819 */ /* 0x008fe40000011605 */
        /* <DEDUP_REMOVED lines=12> */
[----:B------:R-:W3:Y:S01]  /*4ce0*/  LDCU UR12, c[0x0][0xb20] ;  /* 0x00016400ff0c77ac */ /* 0x000ee20008000800 */
[----:B------:R-:W-:Y:S02]  /*4cf0*/  UIMAD.WIDE.U32 UR4, UR52, UR51, URZ ;  /* 0x00000033340472a5 */ /* 0x000fe4000f8e00ff */
[----:B------:R-:W-:Y:S02]  /*4d00*/  UIMAD.WIDE.U32 UR6, UR53, UR48, URZ ;  /* 0x00000030350672a5 */ /* 0x000fe4000f8e00ff */
[----:B------:R-:W-:Y:S02]  /*4d10*/  UISETP.NE.AND UP0, UPT, UR50, 0x1, UPT ;  /* 0x000000013200788c */ /* 0x000fe4000bf05270 */
[----:B------:R-:W-:Y:S02]  /*4d20*/  UIMAD.WIDE.U32 UR8, UR37, UR51, URZ ;  /* 0x00000033250872a5 */ /* 0x000fe4000f8e00ff */
[----:B------:R-:W-:Y:S02]  /*4d30*/  UIMAD.WIDE.U32 UR10, UR38, UR48, URZ ;  /* 0x00000030260a72a5 */ /* 0x000fe4000f8e00ff */
[----:B------:R-:W-:Y:S02]  /*4d40*/  UISETP.NE.AND UP1, UPT, UR41, 0x1, UPT ;  /* 0x000000012900788c */ /* 0x000fe4000bf25270 */
[----:B------:R-:W-:Y:S01]  /*4d50*/  UISETP.NE.AND UP2, UPT, UR40, 0x1, UPT ;  /* 0x000000012800788c */ /* 0x000fe2000bf45270 */
[----:B------:R-:W-:Y:S02]  /*4d60*/  UMOV UR4, UR5 ;  /* 0x0000000500047c82 */ /* 0x000fe40008000000 */
[----:B---3--:R-:W-:Y:S03]  /*4d70*/  USHF.R.U32.HI UR5, URZ, UR12, UR4 ;  /* 0x0000000cff057299 */ /* 0x008fe60008011604 */
[----:B------:R-:W-:Y:S02]  /*4d80*/  UMOV UR4, UR7 ;  /* 0x0000000700047c82 */ /* 0x000fe40008000000 */
[----:B------:R-:W-:Y:S02]  /*4d90*/  USHF.R.U32.HI UR7, URZ, UR49, UR4 ;  /* 0x00000031ff077299 */ /* 0x000fe40008011604 */
[----:B------:R-:W-:Y:S02]  /*4da0*/  USEL UR4, UR52, UR5, !UP0 ;  /* 0x0000000534047287 */ /* 0x000fe4000c000000 */
[----:B------:R-:W-:Y:S01]  /*4db0*/  USEL UR7, UR53, UR7, !UP1 ;  /* 0x0000000735077287 */ /* 0x000fe2000c800000 */
[----:B------:R-:W-:Y:S01]  /*4dc0*/  UMOV UR5, UR9 ;  /* 0x0000000900057c82 */ /* 0x000fe20008000000 */
[----:B------:R-:W-:Y:S02]  /*4dd0*/  UIMAD.WIDE.U32 UR8, UR4, UR42, URZ ;  /* 0x0000002a040872a5 */ /* 0x000fe4000f8e00ff */
[----:B------:R-:W-:Y:S03]  /*4de0*/  USHF.R.U32.HI UR6, URZ, UR12, UR5 ;  /* 0x0000000cff067299 */ /* 0x000fe60008011605 */
[----:B------:R-:W-:Y:S01]  /*4df0*/  UMOV UR5, UR11 ;  /* 0x0000000b00057c82 */ /* 0x000fe20008000000 */
[----:B------:R-:W-:Y:S02]  /*4e00*/  UIMAD.WIDE.U32 UR10, UR7, UR42, URZ ;  /* 0x0000002a070a72a5 */ /* 0x000fe4000f8e00ff */
[----:B------:R-:W-:Y:S02]  /*4e10*/  USHF.R.U32.HI UR12, URZ, UR49, UR5 ;  /* 0x00000031ff0c7299 */ /* 0x000fe40008011605 */
[----:B------:R-:W-:Y:S01]  /*4e20*/  USEL UR6, UR37, UR6, !UP0 ;  /* 0x0000000625067287 */ /* 0x000fe2000c000000 */
[----:B------:R-:W-:Y:S02]  /*4e30*/  UMOV UR5, UR9 ;  /* 0x0000000900057c82 */ /* 0x000fe40008000000 */
[----:B------:R-:W-:Y:S01]  /*4e40*/  UMOV UR10, UR11 ;  /* 0x0000000b000a7c82 */ /* 0x000fe20008000000 */
[----:B------:R-:W-:Y:S02]  /*4e50*/  @UP2 USHF.R.U32.HI UR4, URZ, UR43, UR5 ;  /* 0x0000002bff042299 */ /* 0x000fe40008011605 */
[----:B------:R-:W-:Y:S02]  /*4e60*/  @UP2 USHF.R.U32.HI UR7, URZ, UR43, UR10 ;  /* 0x0000002bff072299 */ /* 0x000fe4000801160a */
[----:B------:R-:W-:Y:S02]  /*4e70*/  UIMAD UR4, UR40, UR4, URZ ;  /* 0x00000004280472a4 */ /* 0x000fe4000f8e02ff */
[----:B------:R-:W-:Y:S02]  /*4e80*/  UIMAD.WIDE.U32 UR10, UR6, UR42, URZ ;  /* 0x0000002a060a72a5 */ /* 0x000fe4000f8e00ff */
[----:B------:R-:W-:Y:S02]  /*4e90*/  USEL UR5, UR38, UR12, !UP1 ;  /* 0x0000000c26057287 */ /* 0x000fe4000c800000 */
[----:B------:R-:W-:Y:S02]  /*4ea0*/  UIMAD UR8, UR40, UR7, URZ ;  /* 0x00000007280872a4 */ /* 0x000fe4000f8e02ff */
[----:B------:R-:W-:Y:S03]  /*4eb0*/  UISETP.GE.AND UP0, UPT, UR6, UR4, UPT ;  /* 0x000000040600728c */ /* 0x000fe6000bf06270 */
[----:B------:R-:W-:Y:S01]  /*4ec0*/  UMOV UR4, UR11 ;  /* 0x0000000b00047c82 */ /* 0x000fe20008000000 */
[----:B------:R-:W-:Y:S02]  /*4ed0*/  UISETP.GE.OR UP0, UPT, UR5, UR8, UP0 ;  /* 0x000000080500728c */ /* 0x000fe40008706670 */
[----:B------:R-:W-:Y:S02]  /*4ee0*/  USHF.R.U32.HI UR4, URZ, UR43, UR4 ;  /* 0x0000002bff047299 */ /* 0x000fe40008011604 */
[----:B------:R-:W-:Y:S02]  /*4ef0*/  UIMAD.WIDE.U32 UR8, UR5, UR42, URZ ;  /* 0x0000002a050872a5 */ /* 0x000fe4000f8e00ff */
[----:B------:R-:W-:Y:S02]  /*4f00*/  USEL UR11, UR6, UR4, !UP2 ;  /* 0x00000004060b7287 */ /* 0x000fe4000d000000 */
[----:B------:R-:W-:Y:S02]  /*4f10*/  UIADD3 UR8, UPT, UPT, -UR5, URZ, URZ ;  /* 0x000000ff05087290 */ /* 0x000fe4000fffe1ff */
[----:B------:R-:W-:Y:S01]  /*4f20*/  UIADD3 UR10, UPT, UPT, -UR11, URZ, URZ ;  /* 0x000000ff0b0a7290 */ /* 0x000fe2000fffe1ff */
[----:B------:R-:W-:Y:S01]  /*4f30*/  @!UP0 UMOV UR4, UR9 ;  /* 0x0000000900048c82 */ /* 0x000fe20008000000 */
[----:B------:R-:W-:Y:S02]  /*4f40*/  UIADD3 UR9, UPT, UPT, -UR6, URZ, URZ ;  /* 0x000000ff06097290 */ /* 0x000fe4000fffe1ff */
[----:B------:R-:W-:Y:S02]  /*4f50*/  @!UP0 USHF.R.U32.HI UR4, URZ, UR43, UR4 ;  /* 0x0000002bff048299 */ /* 0x000fe40008011604 */
[----:B------:R-:W-:Y:S02]  /*4f60*/  UIMAD UR10, UR40, UR10, UR6 ;  /* 0x0000000a280a72a4 */ /* 0x000fe4000f8e0206 */
[----:B------:R-:W-:Y:S04]  /*4f70*/  @!UP0 USEL UR4, UR5, UR4, !UP2 ;  /* 0x0000000405048287 */ /* 0x000fe8000d000000 */
[----:B------:R-:W-:Y:S02]  /*4f80*/  @!UP0 UIMAD UR10, UR7, UR10, UR4 ;  /* 0x0000000a070a82a4 */ /* 0x000fe4000f8e0204 */
[----:B------:R-:W-:Y:S02]  /*4f90*/  @!UP0 UIADD3 UR11, UPT, UPT, UR11, -UR4, URZ ;  /* 0x800000040b0b8290 */ /* 0x000fe4000fffe0ff */
[----:B------:R-:W-:Y:S02]  /*4fa0*/  UIMAD UR7, UR41, UR8, UR38 ;  /* 0x00000008290772a4 */ /* 0x000fe4000f8e0226 */
[----:B------:R-:W-:Y:S02]  /*4fb0*/  @!UP0 UIMAD UR6, UR11, UR40, UR5 ;  /* 0x000000280b0682a4 */ /* 0x000fe4000f8e0205 */
[----:B------:R-:W-:Y:S01]  /*4fc0*/  UIMAD UR4, UR50, UR9, UR37 ;  /* 0x00000009320472a4 */ /* 0x000fe2000f8e0225 */
[----:B------:R-:W-:Y:S02]  /*4fd0*/  @!UP0 UMOV UR5, UR10 ;  /* 0x0000000a00058c82 */ /* 0x000fe40008000000 */
[----:B------:R-:W-:Y:S02]  /*4fe0*/  UIMAD UR38, UR5, UR41, UR7 ;  /* 0x00000029052672a4 */ /* 0x000fe4000f8e0207 */
[----:B------:R-:W-:Y:S11]  /*4ff0*/  UIMAD UR37, UR6, UR50, UR4 ;  /* 0x00000032062572a4 */ /* 0x000ff6000f8e0204 */
[----:B------:R-:W-:Y:S01]  /*5000*/  @!UPT UIADD3 URZ, UPT, UPT, URZ, URZ, URZ ;  /* 0x000000fffffff290 */ /* 0x000fe2000fffe0ff */
.L_x_84:
[----:B------:R-:W-:Y:S01]  /*5010*/  UISETP.NE.AND UP0, UPT, UR39, 0x1, UPT ;  /* 0x000000012700788c */ /* 0x000fe2000bf05270 */
[----:B------:R-:W-:Y:S10]  /*5020*/  IADD3 R143, PT, PT, R143, 0x1, RZ ;  /* 0x000000018f8f7810 */ /* 0x000ff40007ffe0ff */
[----:B------:R-:W3:Y:S01]  /*5030*/  @!UP0 LDCU.128 UR12, c[0x0][0xb10] ;  /* 0x00016200ff0c87ac */ /* 0x000ee20008000c00 */
[----:B------:R-:W4:Y:S01]  /*5040*/  @!UP0 LDCU UR5, c[0x0][0xb0c] ;  /* 0x00016180ff0587ac */ /* 0x000f220008000800 */
[----:B------:R-:W2:Y:S01]  /*5050*/  @!UP0 LDCU UR10, c[0x0][0xb20] ;  /* 0x00016400ff0a87ac */ /* 0x000ea20008000800 */
[----:B---3--:R-:W-:Y:S02]  /*5060*/  UIMAD.WIDE.U32 UR8, UR38, UR12, URZ ;  /* 0x0000000c260872a5 */ /* 0x008fe4000f8e00ff */
[----:B------:R-:W-:Y:S02]  /*5070*/  UIMAD.WIDE.U32 UR6, UR37, UR15, URZ ;  /* 0x0000000f250672a5 */ /* 0x000fe4000f8e00ff */
[----:B------:R-:W-:Y:S03]  /*5080*/  @!UP0 UISETP.NE.AND UP1, UPT, UR14, 0x1, UPT ;  /* 0x000000010e00888c */ /* 0x000fe6000bf25270 */
[----:B------:R-:W-:Y:S01]  /*5090*/  @!UP0 UMOV UR4, UR9 ;  /* 0x0000000900048c82 */ /* 0x000fe20008000000 */
[----:B----4-:R-:W-:Y:S02]  /*50a0*/  @!UP0 UISETP.NE.AND UP2, UPT, UR5, 0x1, UPT ;  /* 0x000000010500888c */ /* 0x010fe4000bf45270 */
[----:B------:R-:W-:Y:S01]  /*50b0*/  @!UP0 USHF.R.U32.HI UR4, URZ, UR13, UR4 ;  /* 0x0000000dff048299 */ /* 0x000fe20008011604 */
[----:B------:R-:W-:Y:S02]  /*50c0*/  @!UP0 UMOV UR6, UR7 ;  /* 0x0000000700068c82 */ /* 0x000fe40008000000 */
[----:B--2---:R-:W-:Y:S02]  /*50d0*/  @!UP0 USHF.R.U32.HI UR6, URZ, UR10, UR6 ;  /* 0x0000000aff068299 */ /* 0x004fe40008011606 */
[----:B------:R-:W-:Y:S02]  /*50e0*/  @!UP0 USEL UR7, UR38, UR4, !UP2 ;  /* 0x0000000426078287 */ /* 0x000fe4000d000000 */
[----:B------:R-:W-:Y:S04]  /*50f0*/  @!UP0 USEL UR6, UR37, UR6, !UP1 ;  /* 0x0000000625068287 */ /* 0x000fe8000c800000 */
[----:B------:R-:W-:Y:S02]  /*5100*/  @!UP0 UIADD3 UR4, UPT, UPT, -UR7, UR6, URZ ;  /* 0x0000000607048290 */ /* 0x000fe4000fffe1ff */
[----:B------:R-:W-:Y:S02]  /*5110*/  @!UP0 UIADD3 UR6, UPT, UPT, UR7, -UR6, URZ ;  /* 0x8000000607068290 */ /* 0x000fe4000fffe0ff */
[----:B------:R-:W-:Y:S02]  /*5120*/  @!UP0 UIMAD UR38, UR4, UR5, UR38 ;  /* 0x00000005042682a4 */ /* 0x000fe4000f8e0226 */
[----:B------:R-:W-:Y:S02]  /*5130*/  @!UP0 UIMAD UR37, UR6, UR14, UR37 ;  /* 0x0000000e062582a4 */ /* 0x000fe4000f8e0225 */
[----:B------:R-:W-:Y:S09]  /*5140*/  ULOP3.LUT UP0, URZ, UR59, 0x1b0, URZ, 0xc0, !UPT ;  /* 0x000001b03bff7892 */ /* 0x000ff2000f80c0ff */
[----:B------:R-:W-:Y:S05]  /*5150*/  BRA.U !UP0, `(.L_x_85) ;  /* 0x0000000108407547 */ /* 0x000fea000b800000 */
[----:B------:R-:W2:Y:S01]  /*5160*/  LDCU.64 UR8, c[0x4][0x80] ;  /* 0x01001000ff0877ac */ /* 0x000ea20008000a00 */
[----:B------:R-:W-:Y:S01]  /*5170*/  MOV R3, 0x0 ;  /* 0x0000000000037802 */ /* 0x000fe20000000f00 */
[----:B------:R-:W-:Y:S02]  /*5180*/  HFMA2 R12, -RZ, RZ, 0, 5.9604644775390625e-08 ;  /* 0x00000001ff0c7431 */ /* 0x000fe400000001ff */
[----:B------:R-:W-:Y:S02]  /*5190*/  IMAD.MOV.U32 R8, RZ, RZ, 0x70 ;  /* 0x00000070ff087424 */ /* 0x000fe400078e00ff */
[----:B------:R-:W-:Y:S01]  /*51a0*/  IMAD.MOV.U32 R13, RZ, RZ, RZ ;  /* 0x000000ffff0d7224 */ /* 0x000fe200078e00ff */
[----:B------:R-:W3:Y:S01]  /*51b0*/  LDCU.64 UR6, c[0x4][0x88] ;  /* 0x01001100ff0677ac */ /* 0x000ee20008000a00 */
[----:B------:R-:W4:Y:S01]  /*51c0*/  LDC.64 R2, c[0x4][R3] ;  /* 0x0100000003027b82 */ /* 0x000f220000000a00 */
[----:B------:R-:W1:Y:S01]  /*51d0*/  LDCU.64 UR4, c[0x4][0x8] ;  /* 0x01000100ff0477ac */ /* 0x000e620008000a00 */
[----:B--2---:R-:W-:Y:S01]  /*51e0*/  MOV R5, UR9 ;  /* 0x0000000900057c02 */ /* 0x004fe20008000f00 */
[----:B------:R-:W-:Y:S01]  /*51f0*/  IMAD.U32 R4, RZ, RZ, UR8 ;  /* 0x00000008ff047e24 */ /* 0x000fe2000f8e00ff */
[----:B---3--:R-:W-:Y:S01]  /*5200*/  MOV R7, UR7 ;  /* 0x0000000700077c02 */ /* 0x008fe20008000f00 */
[----:B------:R-:W-:Y:S01]  /*5210*/  IMAD.U32 R6, RZ, RZ, UR6 ;  /* 0x00000006ff067e24 */ /* 0x000fe2000f8e00ff */
[----:B-1----:R-:W-:Y:S01]  /*5220*/  MOV R11, UR5 ;  /* 0x00000005000b7c02 */ /* 0x002fe20008000f00 */
[----:B------:R-:W-:Y:S02]  /*5230*/  IMAD.U32 R10, RZ, RZ, UR4 ;  /* 0x00000004ff0a7e24 */ /* 0x000fe4000f8e00ff */
[----:B------:R-:W-:Y:S07]  /*5240*/  LEPC R20, `(.L_x_85) ;  /* 0x000000001014794e */ /* 0x000fee0000000000 */
[----:B----45:R-:W-:Y:S05]  /*5250*/  CALL.ABS.NOINC R2 ;  /* 0x0000000002007343 */ /* 0x030fea0003c00000 */
.L_x_85:
[----:B------:R-:W-:Y:S01]  /*5260*/  LOP3.LUT P0, RZ, R150, 0x1b0, RZ, 0xc0, !PT ;  /* 0x000001b096ff7812 */ /* 0x000fe2000780c0ff */
[----:B------:R-:W-:Y:S11]  /*5270*/  BSSY.RECONVERGENT B6, `(.L_x_86) ;  /* 0x0000013000067945 */ /* 0x000ff60003800200 */
[----:B------:R-:W-:Y:S01]  /*5280*/  @!UPT UIADD3 URZ, UPT, UPT, URZ, URZ, URZ ;  /* 0x000000fffffff290 */ /* 0x000fe2000fffe0ff */
[----:B------:R-:W-:Y:S05]  /*5290*/  @!P0 BRA `(.L_x_87) ;  /* 0x0000000000408947 */ /* 0x000fea0003800000 */
        /* <DEDUP_REMOVED lines=16> */
.L_x_87:
[----:B------:R-:W-:Y:S05]  /*53a0*/  BSYNC.RECONVERGENT B6 ;  /* 0x0000000000067941 */ /* 0x000fea0003800200 */
.L_x_86:
[----:B------:R-:W-:Y:S01]  /*53b0*/  ISETP.NE.U32.AND P3, PT, R138, RZ, PT ;  /* 0x000000ff8a00720c */ /* 0x000fe20003f65070 */
[----:B------:R-:W-:Y:S01]  /*53c0*/  UISETP.NE.AND UP1, UPT, UR60, URZ, UPT ;  /* 0x000000ff3c00728c */ /* 0x000fe2000bf25270 */
[----:B------:R-:W-:Y:S02]  /*53d0*/  ISETP.NE.U32.AND P4, PT, R134, RZ, PT ;  /* 0x000000ff8600720c */ /* 0x000fe40003f85070 */
[----:B------:R-:W-:Y:S02]  /*53e0*/  ISETP.NE.AND.EX P3, PT, R139, RZ, PT, P3 ;  /* 0x000000ff8b00720c */ /* 0x000fe40003f65330 */
[----:B------:R-:W-:Y:S02]  /*53f0*/  PLOP3.LUT P1, PT, PT, PT, PT, 0x8, 0x80 ;  /* 0x000000000080781c */ /* 0x000fe40003f2e170 */
[----:B------:R-:W-:Y:S02]  /*5400*/  PLOP3.LUT P0, PT, PT, PT, UP1, 0x80, 0x8 ;  /* 0x000000000008781c */ /* 0x000fe40003f0f018 */
[----:B------:R-:W-:Y:S02]  /*5410*/  ISETP.NE.AND.EX P4, PT, R135, RZ, PT, P4 ;  /* 0x000000ff8700720c */ /* 0x000fe40003f85340 */
[----:B------:R-:W2:Y:S09]  /*5420*/  @UP1 LDCU.64 UR4, c[0x0][0x888] ;  /* 0x00011100ff0417ac */ /* 0x000eb20008000a00 */
[----:B------:R-:W-:Y:S01]  /*5430*/  @P0 PLOP3.LUT P1, PT, P3, PT, PT, 0x80, 0x8 ;  /* 0x000000000008081c */ /* 0x000fe20001f2f070 */
[----:B--2---:R-:W-:Y:S04]  /*5440*/  @UP1 UISETP.NE.U32.AND UP0, UPT, UR4, URZ, UPT ;  /* 0x000000ff0400128c */ /* 0x004fe8000bf05070 */
[----:B------:R-:W-:Y:S04]  /*5450*/  @UP1 UISETP.NE.AND.EX UP0, UPT, UR5, URZ, UPT, UP0 ;  /* 0x000000ff0500128c */ /* 0x000fe8000bf05300 */
[----:B------:R-:W-:Y:S01]  /*5460*/  @UP1 USEL UR4, URZ, 0xffffffff, UP0 ;  /* 0xffffffffff041887 */ /* 0x000fe20008000000 */
[----:B------:R-:W-:Y:S11]  /*5470*/  @!P3 BRA `(.L_x_88) ;  /* 0x000000000030b947 */ /* 0x000ff60003800000 */
        /* <DEDUP_REMOVED lines=12> */
.L_x_88:
[----:B------:R-:W-:Y:S05]  /*5540*/  @!P4 BRA `(.L_x_89) ;  /* 0x000000000024c947 */ /* 0x000fea0003800000 */
[----:B------:R-:W-:Y:S01]  /*5550*/  ISETP.NE.U32.AND P2, PT, R132, RZ, PT ;  /* 0x000000ff8400720c */ /* 0x000fe20003f45070 */
[----:B------:R-:W2:Y:S03]  /*5560*/  LDCU.64 UR6, c[0x0][0x358] ;  /* 0x00006b00ff0677ac */ /* 0x000ea60008000a00 */
[----:B------:R-:W-:Y:S11]  /*5570*/  ISETP.NE.AND.EX P2, PT, R133, RZ, PT, P2 ;  /* 0x000000ff8500720c */ /* 0x000ff60003f45320 */
[----:B------:R-:W-:Y:S02]  /*5580*/  @!UPT UIADD3 URZ, UPT, UPT, URZ, URZ, URZ ;  /* 0x000000fffffff290 */ /* 0x000fe4000fffe0ff */
[----:B------:R-:W4:Y:S01]  /*5590*/  @P2 LDC.64 R2, c[0x0][0x8a8] ;  /* 0x00022a00ff022b82 */ /* 0x000f220000000a00 */
[----:B-1----:R-:W-:Y:S04]  /*55a0*/  @P2 IMAD R0, R134, UR36, RZ ;  /* 0x0000002486002c24 */ /* 0x002fe8000f8e02ff */
[----:B----4-:R-:W-:Y:S05]  /*55b0*/  @P2 IMAD.WIDE R2, R0, 0x4, R2 ;  /* 0x0000000400022825 */ /* 0x010fea00078e0202 */
[----:B--2--5:R2:W5:Y:S02]  /*55c0*/  @P2 LDG.E R70, desc[UR6][R2.64] ;  /* 0x0000000602462981 */ /* 0x024564000c1e1900 */
[----:B--2---:R-:W4:Y:S02]  /*55d0*/  @!P2 LDC R70, c[0x0][0x8a0] ;  /* 0x00022800ff46ab82 */ /* 0x004f240000000800 */
.L_x_89:
[----:B---3-5:R-:W-:Y:S01]  /*55e0*/  @P0 FSETP.NEU.AND P4, PT, R71, RZ, PT ;  /* 0x000000ff4700020b */ /* 0x028fe20003f8d000 */
[----:B-1----:R-:W-:Y:S01]  /*55f0*/  IMAD.U32 R0, RZ, RZ, UR4 ;  /* 0x00000004ff007e24 */ /* 0x002fe2000f8e00ff */
[----:B------:R-:W-:Y:S01]  /*5600*/  @P0 LOP3.LUT P2, RZ, R141, 0xff, RZ, 0xc0, !PT ;  /* 0x000000ff8dff0812 */ /* 0x000fe2000784c0ff */
[----:B------:R-:W-:Y:S01]  /*5610*/  BSSY B1, `(.L_x_90) ;  /* 0x000003d000017945 */ /* 0x000fe20003800000 */
[----:B------:R-:W-:Y:S02]  /*5620*/  @P0 SEL R2, RZ, 0xffffffff, P4 ;  /* 0xffffffffff020807 */ /* 0x000fe40002000000 */
[----:B------:R-:W-:Y:S02]  /*5630*/  CS2R R18, SRZ ;  /* 0x0000000000127805 */ /* 0x000fe4000001ff00 */
[----:B------:R-:W-:Y:S02]  /*5640*/  LEA R22, R68, UR44, 0x3 ;  /* 0x0000002c44167c11 */ /* 0x000fe4000f8e18ff */
[----:B------:R-:W-:Y:S02]  /*5650*/  CS2R R16, SRZ ;  /* 0x0000000000107805 */ /* 0x000fe4000001ff00 */
[----:B------:R-:W-:Y:S02]  /*5660*/  @P1 SEL R2, R0, R2, !P2 ;  /* 0x0000000200021207 */ /* 0x000fe40005000000 */
[----:B------:R-:W-:Y:S02]  /*5670*/  CS2R R26, SRZ ;  /* 0x00000000001a7805 */ /* 0x000fe4000001ff00 */
[----:B------:R-:W-:Y:S02]  /*5680*/  SHF.L.U32 R4, R146, 0x1f, RZ ;  /* 0x0000001f92047819 */ /* 0x000fe400000006ff */
[----:B------:R-:W-:Y:S02]  /*5690*/  CS2R R24, SRZ ;  /* 0x0000000000187805 */ /* 0x000fe4000001ff00 */
[----:B------:R-:W-:Y:S02]  /*56a0*/  @P0 LOP3.LUT R2, R2, 0x1, RZ, 0xc0, !PT ;  /* 0x0000000102020812 */ /* 0x000fe400078ec0ff */
[----:B------:R-:W-:Y:S02]  /*56b0*/  CS2R R30, SRZ ;  /* 0x00000000001e7805 */ /* 0x000fe4000001ff00 */
[----:B------:R-:W-:Y:S02]  /*56c0*/  PLOP3.LUT P5, PT, PT, PT, PT, 0x8, 0x80 ;  /* 0x000000000080781c */ /* 0x000fe40003fae170 */
[----:B------:R-:W-:Y:S02]  /*56d0*/  CS2R R28, SRZ ;  /* 0x00000000001c7805 */ /* 0x000fe4000001ff00 */
[----:B------:R-:W-:Y:S01]  /*56e0*/  ISETP.NE.U32.OR P1, PT, R2, 0x1, !P0 ;  /* 0x000000010200780c */ /* 0x000fe20004725470 */
[----:B------:R-:W-:Y:S01]  /*56f0*/  IMAD R2, R68, 0x40, R69 ;  /* 0x0000004044027824 */ /* 0x000fe200078e0245 */
[----:B------:R-:W-:Y:S02]  /*5700*/  CS2R R34, SRZ ;  /* 0x0000000000227805 */ /* 0x000fe4000001ff00 */
[----:B------:R-:W-:Y:S09]  /*5710*/  CS2R R32, SRZ ;  /* 0x0000000000207805 */ /* 0x000ff2000001ff00 */
[----:B------:R-:W-:Y:S04]  /*5720*/  @P1 SHF.L.U32 R0, R144, 0x1f, RZ ;  /* 0x0000001f90001819 */ /* 0x000fe800000006ff */
[----:B------:R-:W1:Y:S01]  /*5730*/  @P1 SYNCS.PHASECHK.TRANS64.TRYWAIT P0, [UR44+0x30], R0 ;  /* 0x00003000ff0015a7 */ /* 0x000e62000800112c */
[----:B------:R2:W3:Y:S01]  /*5740*/  SYNCS.PHASECHK.TRANS64.TRYWAIT P4, [R22+URZ+0x70], R4 ;  /* 0x00007004160075a7 */ /* 0x0004e200080811ff */
[----:B-1----:R-:W-:Y:S01]  /*5750*/  @P1 PLOP3.LUT P5, PT, P0, PT, PT, 0x8, 0x80 ;  /* 0x000000000080181c */ /* 0x002fe200007ae170 */
[----:B------:R-:W-:Y:S01]  /*5760*/  @!UPT UIADD3 URZ, UPT, UPT, URZ, URZ, URZ ;  /* 0x000000fffffff290 */ /* 0x000fe2000fffe0ff */
[----:B--23--:R-:W-:Y:S11]  /*5770*/  @!P1 BRA `(.L_x_91) ;  /* 0x0000000000989947 */ /* 0x00cff60003800000 */
[----:B------:R-:W-:Y:S01]  /*5780*/  ISETP.NE.U32.AND P0, PT, RZ, UR56, PT ;  /* 0x00000038ff007c0c */ /* 0x000fe2000bf05070 */
[----:B------:R-:W-:Y:S01]  /*5790*/  BSSY B0, `(.L_x_92) ;  /* 0x0000016000007945 */ /* 0x000fe20003800000 */
[----:B------:R-:W-:Y:S02]  /*57a0*/  FSETP.NEU.AND P2, PT, R71, RZ, PT ;  /* 0x000000ff4700720b */ /* 0x000fe40003f4d000 */
[----:B------:R-:W-:Y:S02]  /*57b0*/  CS2R R34, SRZ ;  /* 0x0000000000227805 */ /* 0x000fe4000001ff00 */
[----:B------:R-:W-:Y:S02]  /*57c0*/  ISETP.NE.AND.EX P0, PT, RZ, UR57, PT, P0 ;  /* 0x00000039ff007c0c */ /* 0x000fe4000bf05300 */
[----:B------:R-:W-:Y:S02]  /*57d0*/  CS2R R32, SRZ ;  /* 0x0000000000207805 */ /* 0x000fe4000001ff00 */
[----:B------:R-:W-:Y:S02]  /*57e0*/  LOP3.LUT P1, RZ, R141, 0xff, RZ, 0xc0, !PT ;  /* 0x000000ff8dff7812 */ /* 0x000fe4000782c0ff */
[----:B------:R-:W-:Y:S02]  /*57f0*/  CS2R R30, SRZ ;  /* 0x00000000001e7805 */ /* 0x000fe4000001ff00 */
[----:B------:R-:W-:Y:S02]  /*5800*/  SEL R0, RZ, 0xffffffff, P2 ;  /* 0xffffffffff007807 */ /* 0x000fe40001000000 */
[----:B------:R-:W-:Y:S02]  /*5810*/  CS2R R28, SRZ ;  /* 0x00000000001c7805 */ /* 0x000fe4000001ff00 */
[----:B------:R-:W-:Y:S02]  /*5820*/  SEL R3, RZ, 0xffffffff, P0 ;  /* 0xffffffffff037807 */ /* 0x000fe40000000000 */
[----:B------:R-:W-:Y:S02]  /*5830*/  CS2R R26, SRZ ;  /* 0x00000000001a7805 */ /* 0x000fe4000001ff00 */
[----:B------:R-:W-:Y:S02]  /*5840*/  CS2R R24, SRZ ;  /* 0x0000000000187805 */ /* 0x000fe4000001ff00 */
[----:B------:R-:W-:Y:S02]  /*5850*/  CS2R R18, SRZ ;  /* 0x0000000000127805 */ /* 0x000fe4000001ff00 */
[----:B------:R-:W-:Y:S02]  /*5860*/  @P3 SEL R0, R3, R0, !P1 ;  /* 0x0000000003003207 */ /* 0x000fe40004800000 */
[----:B------:R-:W-:Y:S02]  /*5870*/  CS2R R16, SRZ ;  /* 0x0000000000107805 */ /* 0x000fe4000001ff00 */
[----:B------:R-:W-:Y:S04]  /*5880*/  LOP3.LUT R0, R0, 0x1, RZ, 0xc0, !PT ;  /* 0x0000000100007812 */ /* 0x000fe800078ec0ff */
[----:B------:R-:W-:Y:S01]  /*5890*/  ISETP.NE.U32.AND P0, PT, R0, 0x1, PT ;  /* 0x000000010000780c */ /* 0x000fe20003f05070 */
[----:B------:R-:W-:Y:S01]  /*58a0*/  @!UPT UIADD3 URZ, UPT, UPT, URZ, URZ, URZ ;  /* 0x000000fffffff290 */ /* 0x000fe2000fffe0ff */
[----:B------:R-:W-:Y:S11]  /*58b0*/  @!P5 BRA `(.L_x_93) ;  /* 0x00000000000cd947 */ /* 0x000ff60003800000 */
[----:B------:R-:W-:Y:S04]  /*58c0*/  SHF.L.U32 R3, R144, 0x1f, RZ ;  /* 0x0000001f90037819 */ /* 0x000fe800000006ff */
[----:B------:R-:W1:Y:S02]  /*58d0*/  SYNCS.PHASECHK.TRANS64.TRYWAIT P1, [UR44+0x30], R3 ;  /* 0x00003003ff0075a7 */ /* 0x000e64000802112c */
[----:B-1----:R-:W-:Y:S05]  /*58e0*/  @!P1 BRA `(.L_x_94) ;  /* 0x0000001c00449947 */ /* 0x002fea0003800000 */
.L_x_93:
[----:B------:R-:W-:Y:S05]  /*58f0*/  BSYNC B0 ;  /* 0x0000000000007941 */ /* 0x000fea0003800000 */
.L_x_92:
[----:B------:R2:W3:Y:S01]  /*5900*/  @P0 LDS.128 R32, [R140+UR44+0x200] ;  /* 0x0002002c8c200984 */ /* 0x0004e20008000c00 */
[----:B------:R-:W-:Y:S01]  /*5910*/  UIADD3 UR4, UPT, UPT, UR44, 0x38, URZ ;  /* 0x000000382c047890 */ /* 0x000fe2000fffe0ff */
[----:B------:R-:W-:Y:S02]  /*5920*/  LOP3.LUT R144, R144, 0x1, RZ, 0x3c, !PT ;  /* 0x0000000190907812 */ /* 0x000fe400078e3cff */
[----:B------:R2:W1:Y:S01]  /*5930*/  @P0 LDS.128 R28, [R149+0x10] ;  /* 0x00001000951c0984 */ /* 0x0004620000000c00 */
[----:B------:R-:W-:Y:S03]  /*5940*/  UPRMT UR4, UR61, 0x654, UR4 ;  /* 0x000006543d047896 */ /* 0x000fe60008000004 */
[----:B------:R2:W1:Y:S04]  /*5950*/  @P0 LDS.128 R24, [R148+0x20] ;  /* 0x0000200094180984 */ /* 0x0004680000000c00 */
[----:B------:R2:W1:Y:S01]  /*5960*/  @P0 LDS.128 R16, [R147+0x30] ;  /* 0x0000300093100984 */ /* 0x0004620000000c00 */
[----:B------:R-:W-:Y:S01]  /*5970*/  @!PT LDS RZ, [RZ] ;  /* 0x00000000fffff984 */ /* 0x000fe20000000800 */
[----:B------:R-:W-:Y:S01]  /*5980*/  @!PT LDS RZ, [RZ] ;  /* 0x00000000fffff984 */ /* 0x000fe20000000800 */
[----:B------:R-:W-:Y:S01]  /*5990*/  @!PT LDS RZ, [RZ] ;  /* 0x00000000fffff984 */ /* 0x000fe20000000800 */
[----:B------:R-:W-:Y:S01]  /*59a0*/  @!PT LDS RZ, [RZ] ;  /* 0x00000000fffff984 */ /* 0x000fe20000000800 */
[----:B------:R5:W-:Y:S06]  /*59b0*/  MEMBAR.ALL.CTA ;  /* 0x0000000000007992 */ /* 0x000bec0000008000 */
[----:B-----5:R-:W5:Y:S02]  /*59c0*/  FENCE.VIEW.ASYNC.S ;  /* 0x00000000000073c6 */ /* 0x020f640000000000 */
[----:B-----5:R-:W-:Y:S01]  /*59d0*/  SYNCS.ARRIVE.TRANS64.RED.A1T0 RZ, [UR4], RZ ;  /* 0x000000ffffff79a7 */ /* 0x020fe20008100404 */
.L_x_91:
[----:B------:R-:W-:Y:S05]  /*59e0*/  BSYNC B1 ;  /* 0x0000000000017941 */ /* 0x000fea0003800000 */
.L_x_90:
[----:B-1----:R-:W-:Y:S04]  /*59f0*/  SHF.R.U32.HI R0, RZ, 0x15, R2 ;  /* 0x00000015ff007819 */ /* 0x002fe80000011602 */
[----:B------:R-:W-:Y:S01]  /*5a00*/  LOP3.LUT P0, RZ, R0, 0x3, R142, 0x48, !PT ;  /* 0x0000000300ff7812 */ /* 0x000fe2000780488e */
[----:B------:R-:W-:Y:S01]  /*5a10*/  @!UPT UIADD3 URZ, UPT, UPT, URZ, URZ, URZ ;  /* 0x000000fffffff290 */ /* 0x000fe2000fffe0ff */
[----:B------:R-:W-:Y:S11]  /*5a20*/  @P4 BRA `(.L_x_95) ;  /* 0x0000000000084947 */ /* 0x000ff60003800000 */
[----:B------:R-:W1:Y:S02]  /*5a30*/  SYNCS.PHASECHK.TRANS64.TRYWAIT P1, [R22+URZ+0x70], R4 ;  /* 0x00007004160075a7 */ /* 0x000e6400080211ff */
[----:B-1----:R-:W-:Y:S05]  /*5a40*/  @!P1 BRA `(.L_x_96) ;  /* 0x0000001c00049947 */ /* 0x002fea0003800000 */
.L_x_95:
[----:B------:R-:W-:Y:S05]  /*5a50*/  @!P0 BRA `(.L_x_97) ;  /* 0x0000000000408947 */ /* 0x000fea0003800000 */
[----:B------:R-:W1:Y:S01]  /*5a60*/  LDCU.64 UR8, c[0x4][0x70] ;  /* 0x01000e00ff0877ac */ /* 0x000e620008000a00 */
[----:B------:R-:W-:Y:S01]  /*5a70*/  MOV R15, 0x0 ;  /* 0x00000000000f7802 */ /* 0x000fe20000000f00 */
[----:B------:R-:W-:Y:S02]  /*5a80*/  HFMA2 R12, -RZ, RZ, 0, 5.9604644775390625e-08 ;  /* 0x00000001ff0c7431 */ /* 0x000fe400000001ff */
[----:B------:R-:W-:Y:S02]  /*5a90*/  IMAD.MOV.U32 R8, RZ, RZ, 0x192 ;  /* 0x00000192ff087424 */ /* 0x000fe400078e00ff */
[----:B------:R-:W-:Y:S01]  /*5aa0*/  IMAD.MOV.U32 R13, RZ, RZ, RZ ;  /* 0x000000ffff0d7224 */ /* 0x000fe200078e00ff */
[----:B------:R-:W5:Y:S01]  /*5ab0*/  LDCU.64 UR6, c[0x4][0x78] ;  /* 0x01000f00ff0677ac */ /* 0x000f620008000a00 */
[----:B------:R-:W2:Y:S01]  /*5ac0*/  LDC.64 R14, c[0x4][R15] ;  /* 0x010000000f0e7b82 */ /* 0x000ea20000000a00 */
[----:B------:R-:W3:Y:S01]  /*5ad0*/  LDCU.64 UR4, c[0x4][0x10] ;  /* 0x01000200ff0477ac */ /* 0x000ee20008000a00 */
[----:B-1----:R-:W-:Y:S01]  /*5ae0*/  MOV R5, UR9 ;  /* 0x0000000900057c02 */ /* 0x002fe20008000f00 */
[----:B------:R-:W-:Y:S01]  /*5af0*/  IMAD.U32 R4, RZ, RZ, UR8 ;  /* 0x00000008ff047e24 */ /* 0x000fe2000f8e00ff */
[----:B-----5:R-:W-:Y:S01]  /*5b00*/  MOV R7, UR7 ;  /* 0x0000000700077c02 */ /* 0x020fe20008000f00 */
[----:B------:R-:W-:Y:S01]  /*5b10*/  IMAD.U32 R6, RZ, RZ, UR6 ;  /* 0x00000006ff067e24 */ /* 0x000fe2000f8e00ff */
[----:B---3--:R-:W-:Y:S01]  /*5b20*/  MOV R11, UR5 ;  /* 0x00000005000b7c02 */ /* 0x008fe20008000f00 */
[----:B------:R-:W-:Y:S02]  /*5b30*/  IMAD.U32 R10, RZ, RZ, UR4 ;  /* 0x00000004ff0a7e24 */ /* 0x000fe4000f8e00ff */
[----:B------:R-:W-:Y:S07]  /*5b40*/  LEPC R20, `(.L_x_97) ;  /* 0x000000001014794e */ /* 0x000fee0000000000 */
[----:B--2-4-:R-:W-:Y:S05]  /*5b50*/  CALL.ABS.NOINC R14 ;  /* 0x000000000e007343 */ /* 0x014fea0003c00000 */
.L_x_97:
[----:B------:R-:W-:Y:S01]  /*5b60*/  LOP3.LUT P0, RZ, R131, 0x60, RZ, 0xc0, !PT ;  /* 0x0000006083ff7812 */ /* 0x000fe2000780c0ff */
[----:B------:R-:W-:Y:S05]  /*5b70*/  WARPSYNC.ALL ;  /* 0x0000000000007948 */ /* 0x000fea0003800000 */
[----:B------:R-:W-:Y:S01]  /*5b80*/  R2UR UR4, R2 ;  /* 0x00000000020472ca */ /* 0x000fe200000e0000 */
[----:B------:R-:W-:Y:S01]  /*5b90*/  BSSY.RECONVERGENT B0, `(.L_x_98) ;  /* 0x0000120000007945 */ /* 0x000fe20003800200 */
[----:B---3--:R-:W-:Y:S02]  /*5ba0*/  F2FP.F16.E5M2.UNPACK_B R2, R32 ;  /* 0x00000020ff02723e */ /* 0x008fe400020004ff */
[-C--:B------:R-:W-:Y:S02]  /*5bb0*/  F2FP.F16.E5M2.UNPACK_B R21, R33.reuse ;  /* 0x00000021ff15723e */ /* 0x080fe400020004ff */
[----:B------:R-:W-:Y:S01]  /*5bc0*/  F2FP.F16.E5M2.UNPACK_B R12, R28 ;  /* 0x0000001cff0c723e */ /* 0x000fe200020004ff */
[----:B------:R-:W-:Y:S01]  /*5bd0*/  HADD2.F32 R0, -RZ, R2.H0_H0 ;  /* 0x20000002ff007230 */ /* 0x000fe20000004100 */
[----:B------:R-:W-:Y:S01]  /*5be0*/  F2FP.F16.E5M2.UNPACK_B R32, R32.H1 ;  /* 0x00000020ff20723e */ /* 0x000fe200030004ff */
[--C-:B------:R-:W-:Y:S01]  /*5bf0*/  HADD2.F32 R73, -RZ, R21.reuse.H0_H0 ;  /* 0x20000015ff497230 */ /* 0x100fe20000004100 */
[----:B------:R-:W-:Y:S01]  /*5c00*/  F2FP.F16.E5M2.UNPACK_B R33, R33.H1 ;  /* 0x00000021ff21723e */ /* 0x000fe200030004ff */
[----:B------:R-:W-:Y:S01]  /*5c10*/  HADD2.F32 R74, -RZ, R21.H1_H1 ;  /* 0x30000015ff4a7230 */ /* 0x000fe20000004100 */
[-C--:B------:R-:W-:Y:S01]  /*5c20*/  F2FP.F16.E5M2.UNPACK_B R20, R34.reuse ;  /* 0x00000022ff14723e */ /* 0x080fe200020004ff */
[--C-:B------:R-:W-:Y:S01]  /*5c30*/  HADD2.F32 R3, -RZ, R32.reuse.H0_H0 ;  /* 0x20000020ff037230 */ /* 0x100fe20000004100 */
[----:B------:R-:W-:Y:S01]  /*5c40*/  F2FP.F16.E5M2.UNPACK_B R15, R34.H1 ;  /* 0x00000022ff0f723e */ /* 0x000fe200030004ff */
[----:B------:R-:W-:Y:S01]  /*5c50*/  HADD2.F32 R72, -RZ, R32.H1_H1 ;  /* 0x30000020ff487230 */ /* 0x000fe20000004100 */
[-C--:B------:R-:W-:Y:S01]  /*5c60*/  F2FP.F16.E5M2.UNPACK_B R14, R35.reuse ;  /* 0x00000023ff0e723e */ /* 0x080fe200020004ff */
[--C-:B------:R-:W-:Y:S01]  /*5c70*/  HADD2.F32 R75, -RZ, R33.reuse.H0_H0 ;  /* 0x20000021ff4b7230 */ /* 0x100fe20000004100 */
[----:B------:R-:W-:Y:S01]  /*5c80*/  F2FP.F16.E5M2.UNPACK_B R13, R35.H1 ;  /* 0x00000023ff0d723e */ /* 0x000fe200030004ff */
[----:B------:R-:W-:Y:S01]  /*5c90*/  HADD2.F32 R76, -RZ, R33.H1_H1 ;  /* 0x30000021ff4c7230 */ /* 0x000fe20000004100 */
[----:B------:R-:W-:Y:S01]  /*5ca0*/  F2FP.F16.E5M2.UNPACK_B R28, R28.H1 ;  /* 0x0000001cff1c723e */ /* 0x000fe200030004ff */
[--C-:B------:R-:W-:Y:S01]  /*5cb0*/  HADD2.F32 R77, -RZ, R20.reuse.H0_H0 ;  /* 0x20000014ff4d7230 */ /* 0x100fe20000004100 */
[-C--:B------:R-:W-:Y:S01]  /*5cc0*/  F2FP.F16.E5M2.UNPACK_B R11, R29.reuse ;  /* 0x0000001dff0b723e */ /* 0x080fe200020004ff */
        /* <DEDUP_REMOVED lines=15> */
[----:B------:R-:W-:Y:S01]  /*5dc0*/  R2UR UR5, R22 ;  /* 0x00000000160572ca */ /* 0x000fe200000e0000 */
        /* <DEDUP_REMOVED lines=29> */
[----:B------:R-:W-:Y:S01]  /*5fa0*/  IADD3 R68, PT, PT, R68, 0x1, RZ ;  /* 0x0000000144447810 */ /* 0x000fe20007ffe0ff */
[--C-:B------:R-:W-:Y:S02]  /*5fb0*/  HADD2.F32 R101, -RZ, R5.reuse.H0_H0 ;  /* 0x20000005ff657230 */ /* 0x100fe40000004100 */
[----:B------:R-:W-:Y:S02]  /*5fc0*/  HADD2.F32 R102, -RZ, R5.H1_H1 ;  /* 0x30000005ff667230 */ /* 0x000fe40000004100 */
[--C-:B------:R-:W-:Y:S02]  /*5fd0*/  HADD2.F32 R103, -RZ, R4.reuse.H0_H0 ;  /* 0x20000004ff677230 */ /* 0x100fe40000004100 */
[----:B------:R-:W-:Y:S02]  /*5fe0*/  HADD2.F32 R104, -RZ, R4.H1_H1 ;  /* 0x30000004ff687230 */ /* 0x000fe40000004100 */
[----:B------:R-:W1:Y:S01]  /*5ff0*/  LDTM.x64 R4, tmem[UR4] ;  /* 0x00000004000479ee */ /* 0x000e620008340000 */
[----:B------:R-:W-:Y:S01]  /*6000*/  NOP ;  /* 0x0000000000007918 */ /* 0x000fe20000000000 */
[----:B------:R-:W-:Y:S01]  /*6010*/  UIADD3 UR4, UPT, UPT, UR5, 0x90, URZ ;  /* 0x0000009005047890 */ /* 0x000fe2000fffe0ff */
[----:B------:R-:W-:Y:S02]  /*6020*/  HADD2.F32 R2, -RZ, R2.H1_H1 ;  /* 0x30000002ff027230 */ /* 0x000fe40000004100 */
[--C-:B------:R-:W-:Y:S01]  /*6030*/  HADD2.F32 R105, -RZ, R106.reuse.H0_H0 ;  /* 0x2000006aff697230 */ /* 0x100fe20000004100 */
[----:B------:R-:W-:Y:S01]  /*6040*/  UPRMT UR4, UR61, 0x654, UR4 ;  /* 0x000006543d047896 */ /* 0x000fe20008000004 */
[----:B------:R-:W-:Y:S02]  /*6050*/  HADD2.F32 R106, -RZ, R106.H1_H1 ;  /* 0x3000006aff6a7230 */ /* 0x000fe40000004100 */
[--C-:B------:R-:W-:Y:S02]  /*6060*/  HADD2.F32 R109, -RZ, R110.reuse.H0_H0 ;  /* 0x2000006eff6d7230 */ /* 0x100fe40000004100 */
[----:B------:R-:W-:Y:S02]  /*6070*/  HADD2.F32 R110, -RZ, R110.H1_H1 ;  /* 0x3000006eff6e7230 */ /* 0x000fe40000004100 */
[--C-:B------:R-:W-:Y:S02]  /*6080*/  HADD2.F32 R113, -RZ, R114.reuse.H0_H0 ;  /* 0x20000072ff717230 */ /* 0x100fe40000004100 */
[----:B-1----:R-:W-:Y:S01]  /*6090*/  SYNCS.ARRIVE.TRANS64.RED.A1T0 RZ, [UR4], RZ ;  /* 0x000000ffffff79a7 */ /* 0x002fe20008100404 */
[----:B------:R-:W-:Y:S02]  /*60a0*/  HADD2.F32 R114, -RZ, R114.H1_H1 ;  /* 0x30000072ff727230 */ /* 0x000fe40000004100 */
[--C-:B------:R-:W-:Y:S02]  /*60b0*/  HADD2.F32 R117, -RZ, R118.reuse.H0_H0 ;  /* 0x20000076ff757230 */ /* 0x100fe40000004100 */
[----:B------:R-:W-:Y:S02]  /*60c0*/  HADD2.F32 R118, -RZ, R118.H1_H1 ;  /* 0x30000076ff767230 */ /* 0x000fe40000004100 */
[--C-:B------:R-:W-:Y:S02]  /*60d0*/  HADD2.F32 R121, -RZ, R122.reuse.H0_H0 ;  /* 0x2000007aff797230 */ /* 0x100fe40000004100 */
[C---:B----4-:R-:W-:Y:S01]  /*60e0*/  FMUL R4, R70.reuse, R4 ;  /* 0x0000000446047220 */ /* 0x050fe20000400000 */
[C---:B------:R-:W-:Y:S01]  /*60f0*/  FMUL R5, R70.reuse, R5 ;  /* 0x0000000546057220 */ /* 0x040fe20000400000 */
[C---:B------:R-:W-:Y:S01]  /*6100*/  FMUL R8, R70.reuse, R8 ;  /* 0x0000000846087220 */ /* 0x040fe20000400000 */
[C---:B------:R-:W-:Y:S01]  /*6110*/  FMUL R9, R70.reuse, R9 ;  /* 0x0000000946097220 */ /* 0x040fe20000400000 */
[C---:B------:R-:W-:Y:S01]  /*6120*/  FFMA R4, R71.reuse, R0, R4 ;  /* 0x0000000047047223 */ /* 0x040fe20000000004 */
[C---:B------:R-:W-:Y:S01]  /*6130*/  FFMA R5, R71.reuse, R2, R5 ;  /* 0x0000000247057223 */ /* 0x040fe20000000005 */
[C---:B------:R-:W-:Y:S01]  /*6140*/  FMUL R12, R70.reuse, R12 ;  /* 0x0000000c460c7220 */ /* 0x040fe20000400000 */
[C---:B------:R-:W-:Y:S01]  /*6150*/  FMUL R13, R70.reuse, R13 ;  /* 0x0000000d460d7220 */ /* 0x040fe20000400000 */
[C---:B------:R-:W-:Y:S01]  /*6160*/  FMUL R16, R70.reuse, R16 ;  /* 0x0000001046107220 */ /* 0x040fe20000400000 */
[C---:B------:R-:W-:Y:S01]  /*6170*/  FMUL R17, R70.reuse, R17 ;  /* 0x0000001146117220 */ /* 0x040fe20000400000 */
[C---:B------:R-:W-:Y:S01]  /*6180*/  FMUL R0, R70.reuse, R20 ;  /* 0x0000001446007220 */ /* 0x040fe20000400000 */
[C---:B------:R-:W-:Y:S01]  /*6190*/  FMUL R2, R70.reuse, R21 ;  /* 0x0000001546027220 */ /* 0x040fe20000400000 */
[C---:B------:R-:W-:Y:S01]  /*61a0*/  FMUL R21, R70.reuse, R28 ;  /* 0x0000001c46157220 */ /* 0x040fe20000400000 */
[----:B------:R-:W-:Y:S02]  /*61b0*/  HADD2.F32 R122, -RZ, R122.H1_H1 ;  /* 0x3000007aff7a7230 */ /* 0x000fe40000004100 */
[C---:B------:R-:W-:Y:S01]  /*61c0*/  FMUL R6, R70.reuse, R6 ;  /* 0x0000000646067220 */ /* 0x040fe20000400000 */
[--C-:B------:R-:W-:Y:S02]  /*61d0*/  HADD2.F32 R125, -RZ, R126.reuse.H0_H0 ;  /* 0x2000007eff7d7230 */ /* 0x100fe40000004100 */
[C---:B------:R-:W-:Y:S01]  /*61e0*/  FMUL R7, R70.reuse, R7 ;  /* 0x0000000746077220 */ /* 0x040fe20000400000 */
[----:B------:R-:W-:Y:S02]  /*61f0*/  HADD2.F32 R126, -RZ, R126.H1_H1 ;  /* 0x3000007eff7e7230 */ /* 0x000fe40000004100 */
[C---:B------:R-:W-:Y:S01]  /*6200*/  FFMA R6, R71.reuse, R3, R6 ;  /* 0x0000000347067223 */ /* 0x040fe20000000006 */
[C---:B------:R-:W-:Y:S01]  /*6210*/  FMUL R10, R70.reuse, R10 ;  /* 0x0000000a460a7220 */ /* 0x040fe20000400000 */
[C---:B------:R-:W-:Y:S01]  /*6220*/  FFMA R7, R71.reuse, R72, R7 ;  /* 0x0000004847077223 */ /* 0x040fe20000000007 */
[C---:B------:R-:W-:Y:S01]  /*6230*/  FFMA R8, R71.reuse, R73, R8 ;  /* 0x0000004947087223 */ /* 0x040fe20000000008 */
[C---:B------:R-:W-:Y:S01]  /*6240*/  FFMA R9, R71.reuse, R74, R9 ;  /* 0x0000004a47097223 */ /* 0x040fe20000000009 */
[C---:B------:R-:W-:Y:S01]  /*6250*/  FFMA R10, R71.reuse, R75, R10 ;  /* 0x0000004b470a7223 */ /* 0x040fe2000000000a */
[--C-:B------:R-:W-:Y:S02]  /*6260*/  HADD2.F32 R74, -RZ, R129.reuse.H0_H0 ;  /* 0x20000081ff4a7230 */ /* 0x100fe40000004100 */
[C---:B------:R-:W-:Y:S01]  /*6270*/  FMUL R11, R70.reuse, R11 ;  /* 0x0000000b460b7220 */ /* 0x040fe20000400000 */
[----:B------:R-:W-:Y:S02]  /*6280*/  HADD2.F32 R75, -RZ, R129.H1_H1 ;  /* 0x30000081ff4b7230 */ /* 0x000fe40000004100 */
[C---:B------:R-:W-:Y:S01]  /*6290*/  FMUL R14, R70.reuse, R14 ;  /* 0x0000000e460e7220 */ /* 0x040fe20000400000 */
[--C-:B------:R-:W-:Y:S02]  /*62a0*/  HADD2.F32 R72, -RZ, R130.reuse.H0_H0 ;  /* 0x20000082ff487230 */ /* 0x100fe40000004100 */
[C---:B------:R-:W-:Y:S01]  /*62b0*/  FFMA R11, R71.reuse, R76, R11 ;  /* 0x0000004c470b7223 */ /* 0x040fe2000000000b */
[C---:B------:R-:W-:Y:S01]  /*62c0*/  FFMA R12, R71.reuse, R77, R12 ;  /* 0x0000004d470c7223 */ /* 0x040fe2000000000c */
[----:B------:R-:W-:Y:S01]  /*62d0*/  FFMA R13, R71, R78, R13 ;  /* 0x0000004e470d7223 */ /* 0x000fe2000000000d */
[----:B------:R-:W-:Y:S01]  /*62e0*/  F2FP.SATFINITE.E5M2.F32.PACK_AB_MERGE_C R76, R7, R6, RZ ;  /* 0x00000006074c723e */ /* 0x000fe200048060ff */
[----:B------:R-:W-:Y:S01]  /*62f0*/  FFMA R14, R71, R79, R14 ;  /* 0x0000004f470e7223 */ /* 0x000fe2000000000e */
[----:B------:R-:W-:Y:S01]  /*6300*/  F2FP.SATFINITE.E5M2.F32.PACK_AB_MERGE_C R129, R11, R10, RZ ;  /* 0x0000000a0b81723e */ /* 0x000fe200048060ff */
[C---:B------:R-:W-:Y:S01]  /*6310*/  FMUL R7, R70.reuse, R24 ;  /* 0x0000001846077220 */ /* 0x040fe20000400000 */
[C---:B------:R-:W-:Y:S01]  /*6320*/  FMUL R10, R70.reuse, R25 ;  /* 0x00000019460a7220 */ /* 0x040fe20000400000 */
[C---:B------:R-:W-:Y:S01]  /*6330*/  FMUL R25, R70.reuse, R32 ;  /* 0x0000002046197220 */ /* 0x040fe20000400000 */
[----:B------:R-:W-:Y:S02]  /*6340*/  HADD2.F32 R73, -RZ, R130.H1_H1 ;  /* 0x30000082ff497230 */ /* 0x000fe40000004100 */
[C---:B------:R-:W-:Y:S01]  /*6350*/  FMUL R15, R70.reuse, R15 ;  /* 0x0000000f460f7220 */ /* 0x040fe20000400000 */
[C---:B------:R-:W-:Y:S01]  /*6360*/  FMUL R18, R70.reuse, R18 ;  /* 0x0000001246127220 */ /* 0x040fe20000400000 */
[C---:B------:R-:W-:Y:S01]  /*6370*/  FMUL R19, R70.reuse, R19 ;  /* 0x0000001346137220 */ /* 0x040fe20000400000 */
[C---:B------:R-:W-:Y:S01]  /*6380*/  FMUL R3, R70.reuse, R22 ;  /* 0x0000001646037220 */ /* 0x040fe20000400000 */
[C---:B------:R-:W-:Y:S01]  /*6390*/  FFMA R15, R71.reuse, R80, R15 ;  /* 0x00000050470f7223 */ /* 0x040fe2000000000f */
[C---:B------:R-:W-:Y:S01]  /*63a0*/  FFMA R16, R71.reuse, R81, R16 ;  /* 0x0000005147107223 */ /* 0x040fe20000000010 */
[C---:B------:R-:W-:Y:S01]  /*63b0*/  FFMA R17, R71.reuse, R82, R17 ;  /* 0x0000005247117223 */ /* 0x040fe20000000011 */
[C---:B------:R-:W-:Y:S01]  /*63c0*/  FFMA R18, R71.reuse, R83, R18 ;  /* 0x0000005347127223 */ /* 0x040fe20000000012 */
        /* <DEDUP_REMOVED lines=16> */
[----:B------:R-:W-:Y:S01]  /*64d0*/  FMUL R20, R70, R27 ;  /* 0x0000001b46147220 */ /* 0x000fe20000400000 */
[----:B------:R-:W-:Y:S01]  /*64e0*/  F2FP.SATFINITE.E5M2.F32.PACK_AB_MERGE_C R3, R6, R3, RZ ;  /* 0x000000030603723e */ /* 0x000fe200048060ff */
[C---:B------:R-:W-:Y:S01]  /*64f0*/  FMUL R23, R70.reuse, R30 ;  /* 0x0000001e46177220 */ /* 0x040fe20000400000 */
[C---:B------:R-:W-:Y:S01]  /*6500*/  FMUL R30, R70.reuse, R37 ;  /* 0x00000025461e7220 */ /* 0x040fe20000400000 */
[C---:B------:R-:W-:Y:S01]  /*6510*/  FFMA R20, R71.reuse, R92, R20 ;  /* 0x0000005c47147223 */ /* 0x040fe20000000014 */
[C---:B------:R-:W-:Y:S01]  /*6520*/  FFMA R21, R71.reuse, R93, R21 ;  /* 0x0000005d47157223 */ /* 0x040fe20000000015 */
[C---:B------:R-:W-:Y:S01]  /*6530*/  FFMA R22, R71.reuse, R94, R22 ;  /* 0x0000005e47167223 */ /* 0x040fe20000000016 */
[C---:B------:R-:W-:Y:S01]  /*6540*/  FFMA R23, R71.reuse, R95, R23 ;  /* 0x0000005f47177223 */ /* 0x040fe20000000017 */
        /* <DEDUP_REMOVED lines=12> */
[----:B------:R-:W-:Y:S01]  /*6610*/  FMUL R38, R70, R45 ;  /* 0x0000002d46267220 */ /* 0x000fe20000400000 */
[C---:B------:R-:W-:Y:S01]  /*6620*/  FFMA R28, R71.reuse, R100, R28 ;  /* 0x00000064471c7223 */ /* 0x040fe2000000001c */
[----:B------:R-:W-:Y:S01]  /*6630*/  F2FP.SATFINITE.E5M2.F32.PACK_AB_MERGE_C R6, R22, R21, R6 ;  /* 0x000000151606723e */ /* 0x000fe20004806006 */
[C---:B------:R-:W-:Y:S01]  /*6640*/  FFMA R29, R71.reuse, R101, R29 ;  /* 0x00000065471d7223 */ /* 0x040fe2000000001d */
[C---:B------:R-:W-:Y:S01]  /*6650*/  FFMA R30, R71.reuse, R102, R30 ;  /* 0x00000066471e7223 */ /* 0x040fe2000000001e */
[----:B------:R-:W-:Y:S01]  /*6660*/  FFMA R31, R71, R103, R31 ;  /* 0x00000067471f7223 */ /* 0x000fe2000000001f */
[C---:B------:R-:W-:Y:S01]  /*6670*/  FMUL R45, R70.reuse, R52 ;  /* 0x00000034462d7220 */ /* 0x040fe20000400000 */
[C---:B------:R-:W-:Y:S01]  /*6680*/  FMUL R52, R70.reuse, R59 ;  /* 0x0000003b46347220 */ /* 0x040fe20000400000 */
[C---:B------:R-:W-:Y:S01]  /*6690*/  FMUL R59, R70.reuse, R66 ;  /* 0x00000042463b7220 */ /* 0x040fe20000400000 */
[----:B------:R-:W-:Y:S01]  /*66a0*/  F2FP.SATFINITE.E5M2.F32.PACK_AB_MERGE_C R66, R13, R12, R14 ;  /* 0x0000000c0d42723e */ /* 0x000fe2000480600e */
[C---:B------:R-:W-:Y:S01]  /*66b0*/  FMUL R32, R70.reuse, R39 ;  /* 0x0000002746207220 */ /* 0x040fe20000400000 */
[--C-:B------:R-:W-:Y:S02]  /*66c0*/  HADD2.F32 R107, -RZ, R108.reuse.H0_H0 ;  /* 0x2000006cff6b7230 */ /* 0x100fe40000004100 */
[C---:B------:R-:W-:Y:S01]  /*66d0*/  FMUL R35, R70.reuse, R42 ;  /* 0x0000002a46237220 */ /* 0x040fe20000400000 */
[----:B------:R-:W-:Y:S02]  /*66e0*/  HADD2.F32 R108, -RZ, R108.H1_H1 ;  /* 0x3000006cff6c7230 */ /* 0x000fe40000004100 */
[C---:B------:R-:W-:Y:S01]  /*66f0*/  FFMA R32, R71.reuse, R104, R32 ;  /* 0x0000006847207223 */ /* 0x040fe20000000020 */
[----:B------:R-:W-:Y:S01]  /*6700*/  FMUL R36, R70, R43 ;  /* 0x0000002b46247220 */ /* 0x000fe20000400000 */
[C---:B------:R-:W-:Y:S01]  /*6710*/  FFMA R33, R71.reuse, R105, R33 ;  /* 0x0000006947217223 */ /* 0x040fe20000000021 */
[C---:B------:R-:W-:Y:S01]  /*6720*/  FFMA R34, R71.reuse, R106, R34 ;  /* 0x0000006a47227223 */ /* 0x040fe20000000022 */
[--C-:B------:R-:W-:Y:S01]  /*6730*/  HADD2.F32 R111, -RZ, R112.reuse.H0_H0 ;  /* 0x20000070ff6f7230 */ /* 0x100fe20000004100 */
[----:B------:R-:W-:Y:S01]  /*6740*/  F2FP.SATFINITE.E5M2.F32.PACK_AB_MERGE_C R32, R32, R31, RZ ;  /* 0x0000001f2020723e */ /* 0x000fe200048060ff */
[C---:B------:R-:W-:Y:S01]  /*6750*/  FFMA R35, R71.reuse, R107, R35 ;  /* 0x0000006b47237223 */ /* 0x040fe20000000023 */
[----:B------:R-:W-:Y:S02]  /*6760*/  HADD2.F32 R112, -RZ, R112.H1_H1 ;  /* 0x30000070ff707230 */ /* 0x000fe40000004100 */
[----:B------:R-:W-:Y:S01]  /*6770*/  FMUL R39, R70, R46 ;  /* 0x0000002e46277220 */ /* 0x000fe20000400000 */
[----:B------:R-:W-:Y:S01]  /*6780*/  F2FP.SATFINITE.E5M2.F32.PACK_AB_MERGE_C R32, R30, R29, R32 ;  /* 0x0000001d1e20723e */ /* 0x000fe20004806020 */
[C---:B------:R-:W-:Y:S01]  /*6790*/  FFMA R36, R71.reuse, R108, R36 ;  /* 0x0000006c47247223 */ /* 0x040fe20000000024 */
[C---:B------:R-:W-:Y:S01]  /*67a0*/  FMUL R40, R70.reuse, R47 ;  /* 0x0000002f46287220 */ /* 0x040fe20000400000 */
[C---:B------:R-:W-:Y:S01]  /*67b0*/  FFMA R37, R71.reuse, R109, R37 ;  /* 0x0000006d47257223 */ /* 0x040fe20000000025 */
[C---:B------:R-:W-:Y:S01]  /*67c0*/  FFMA R38, R71.reuse, R110, R38 ;  /* 0x0000006e47267223 */ /* 0x040fe20000000026 */
[C---:B------:R-:W-:Y:S01]  /*67d0*/  FMUL R42, R70.reuse, R49 ;  /* 0x00000031462a7220 */ /* 0x040fe20000400000 */
[--C-:B------:R-:W-:Y:S02]  /*67e0*/  HADD2.F32 R115, -RZ, R116.reuse.H0_H0 ;  /* 0x20000074ff737230 */ /* 0x100fe40000004100 */
[C---:B------:R-:W-:Y:S01]  /*67f0*/  FFMA R39, R71.reuse, R111, R39 ;  /* 0x0000006f47277223 */ /* 0x040fe20000000027 */
[----:B------:R-:W-:Y:S02]  /*6800*/  HADD2.F32 R116, -RZ, R116.H1_H1 ;  /* 0x30000074ff747230 */ /* 0x000fe40000004100 */
[C---:B------:R-:W-:Y:S01]  /*6810*/  FMUL R43, R70.reuse, R50 ;  /* 0x00000032462b7220 */ /* 0x040fe20000400000 */
[C---:B------:R-:W-:Y:S01]  /*6820*/  FFMA R40, R71.reuse, R112, R40 ;  /* 0x0000007047287223 */ /* 0x040fe20000000028 */
[C---:B------:R-:W-:Y:S01]  /*6830*/  FMUL R44, R70.reuse, R51 ;  /* 0x00000033462c7220 */ /* 0x040fe20000400000 */
[C---:B------:R-:W-:Y:S01]  /*6840*/  FFMA R41, R71.reuse, R113, R41 ;  /* 0x0000007147297223 */ /* 0x040fe20000000029 */
[C---:B------:R-:W-:Y:S01]  /*6850*/  FMUL R50, R70.reuse, R57 ;  /* 0x0000003946327220 */ /* 0x040fe20000400000 */
[C---:B------:R-:W-:Y:S01]  /*6860*/  FMUL R57, R70.reuse, R64 ;  /* 0x0000004046397220 */ /* 0x040fe20000400000 */
[----:B------:R-:W-:Y:S01]  /*6870*/  FFMA R42, R71, R114, R42 ;  /* 0x00000072472a7223 */ /* 0x000fe2000000002a */
[C---:B------:R-:W-:Y:S01]  /*6880*/  FMUL R46, R70.reuse, R53 ;  /* 0x00000035462e7220 */ /* 0x040fe20000400000 */
[--C-:B------:R-:W-:Y:S01]  /*6890*/  HADD2.F32 R119, -RZ, R120.reuse.H0_H0 ;  /* 0x20000078ff777230 */ /* 0x100fe20000004100 */
[----:B------:R-:W-:Y:S01]  /*68a0*/  F2FP.SATFINITE.E5M2.F32.PACK_AB_MERGE_C R64, R5, R4, R76 ;  /* 0x000000040540723e */ /* 0x000fe2000480604c */
[C---:B------:R-:W-:Y:S01]  /*68b0*/  FMUL R51, R70.reuse, R58 ;  /* 0x0000003a46337220 */ /* 0x040fe20000400000 */
[C---:B------:R-:W-:Y:S01]  /*68c0*/  FMUL R53, R70.reuse, R60 ;  /* 0x0000003c46357220 */ /* 0x040fe20000400000 */
[C---:B------:R-:W-:Y:S01]  /*68d0*/  FFMA R43, R71.reuse, R115, R43 ;  /* 0x00000073472b7223 */ /* 0x040fe2000000002b */
[----:B------:R-:W-:Y:S02]  /*68e0*/  HADD2.F32 R120, -RZ, R120.H1_H1 ;  /* 0x30000078ff787230 */ /* 0x000fe40000004100 */
[C---:B------:R-:W-:Y:S01]  /*68f0*/  FMUL R47, R70.reuse, R54 ;  /* 0x00000036462f7220 */ /* 0x040fe20000400000 */
[C---:B------:R-:W-:Y:S01]  /*6900*/  FMUL R58, R70.reuse, R65 ;  /* 0x00000041463a7220 */ /* 0x040fe20000400000 */
[----:B------:R-:W-:Y:S01]  /*6910*/  FMUL R60, R70, R67 ;  /* 0x00000043463c7220 */ /* 0x000fe20000400000 */
[----:B------:R-:W-:Y:S01]  /*6920*/  F2FP.SATFINITE.E5M2.F32.PACK_AB_MERGE_C R5, R20, R11, RZ ;  /* 0x0000000b1405723e */ /* 0x000fe200048060ff */
[----:B------:R-:W-:Y:S01]  /*6930*/  FFMA R44, R71, R116, R44 ;  /* 0x00000074472c7223 */ /* 0x000fe2000000002c */
[C---:B------:R-:W-:Y:S01]  /*6940*/  FMUL R48, R70.reuse, R55 ;  /* 0x0000003746307220 */ /* 0x040fe20000400000 */
[----:B------:R-:W-:Y:S01]  /*6950*/  F2FP.SATFINITE.E5M2.F32.PACK_AB_MERGE_C R65, R9, R8, R129 ;  /* 0x000000080941723e */ /* 0x000fe20004806081 */
[----:B------:R-:W-:Y:S01]  /*6960*/  FFMA R45, R71, R117, R45 ;  /* 0x00000075472d7223 */ /* 0x000fe2000000002d */
[----:B------:R-:W-:Y:S01]  /*6970*/  F2FP.SATFINITE.E5M2.F32.PACK_AB_MERGE_C R67, R17, R16, R18 ;  /* 0x000000101143723e */ /* 0x000fe20004806012 */
[----:B------:R-:W-:Y:S01]  /*6980*/  FMUL R49, R70, R56 ;  /* 0x0000003846317220 */ /* 0x000fe20000400000 */
[C---:B------:R-:W-:Y:S01]  /*6990*/  FFMA R46, R71.reuse, R118, R46 ;  /* 0x00000076472e7223 */ /* 0x040fe2000000002e */
[--C-:B------:R-:W-:Y:S02]  /*69a0*/  HADD2.F32 R123, -RZ, R124.reuse.H0_H0 ;  /* 0x2000007cff7b7230 */ /* 0x100fe40000004100 */
[C---:B------:R-:W-:Y:S01]  /*69b0*/  FFMA R47, R71.reuse, R119, R47 ;  /* 0x00000077472f7223 */ /* 0x040fe2000000002f */
[----:B------:R1:W-:Y:S01]  /*69c0*/  STS.128 [R140+UR44+0x2200], R64 ;  /* 0x002200408c007988 */ /* 0x0003e20008000c2c */
[----:B------:R-:W-:Y:S01]  /*69d0*/  HADD2.F32 R124, -RZ, R124.H1_H1 ;  /* 0x3000007cff7c7230 */ /* 0x000fe20000004100 */
[----:B------:R-:W-:Y:S01]  /*69e0*/  F2FP.SATFINITE.E5M2.F32.PACK_AB_MERGE_C R5, R10, R7, R5 ;  /* 0x000000070a05723e */ /* 0x000fe20004806005 */
[C---:B------:R-:W-:Y:S01]  /*69f0*/  FFMA R48, R71.reuse, R120, R48 ;  /* 0x0000007847307223 */ /* 0x040fe20000000030 */
[----:B------:R-:W-:Y:S01]  /*6a00*/  F2FP.SATFINITE.E5M2.F32.PACK_AB_MERGE_C R7, R28, R27, RZ ;  /* 0x0000001b1c07723e */ /* 0x000fe200048060ff */
        /* <DEDUP_REMOVED lines=8> */
[----:B------:R-:W-:Y:S01]  /*6a90*/  FMUL R56, R70, R63 ;  /* 0x0000003f46387220 */ /* 0x000fe20000400000 */
[----:B------:R-:W-:Y:S01]  /*6aa0*/  F2FP.SATFINITE.E5M2.F32.PACK_AB_MERGE_C R4, R2, R0, R3 ;  /* 0x000000000204723e */ /* 0x000fe20004806003 */
[C---:B------:R-:W-:Y:S01]  /*6ab0*/  FFMA R53, R71.reuse, R125, R53 ;  /* 0x0000007d47357223 */ /* 0x040fe20000000035 */
[----:B------:R-:W-:Y:S01]  /*6ac0*/  F2FP.SATFINITE.E5M2.F32.PACK_AB_MERGE_C R7, R26, R25, R7 ;  /* 0x000000191a07723e */ /* 0x000fe20004806007 */
[C---:B------:R-:W-:Y:S01]  /*6ad0*/  FFMA R54, R71.reuse, R126, R54 ;  /* 0x0000007e47367223 */ /* 0x040fe20000000036 */
[C---:B------:R-:W-:Y:S01]  /*6ae0*/  FFMA R55, R71.reuse, R127, R55 ;  /* 0x0000007f47377223 */ /* 0x040fe20000000037 */
[----:B------:R-:W-:Y:S01]  /*6af0*/  F2FP.SATFINITE.E5M2.F32.PACK_AB_MERGE_C R35, R36, R35, RZ ;  /* 0x000000232423723e */ /* 0x000fe200048060ff */
[C---:B------:R-:W-:Y:S01]  /*6b00*/  FFMA R56, R71.reuse, R128, R56 ;  /* 0x0000008047387223 */ /* 0x040fe20000000038 */
[----:B------:R1:W-:Y:S01]  /*6b10*/  STS.128 [R149+0x2010], R4 ;  /* 0x0020100495007388 */ /* 0x0003e20000000c00 */
[----:B------:R-:W-:Y:S01]  /*6b20*/  F2FP.SATFINITE.E5M2.F32.PACK_AB_MERGE_C R39, R40, R39, RZ ;  /* 0x000000272827723e */ /* 0x000fe200048060ff */
[C---:B------:R-:W-:Y:S01]  /*6b30*/  FFMA R57, R71.reuse, R72, R57 ;  /* 0x0000004847397223 */ /* 0x040fe20000000039 */
[----:B------:R-:W-:Y:S01]  /*6b40*/  F2FP.SATFINITE.E5M2.F32.PACK_AB_MERGE_C R43, R44, R43, RZ ;  /* 0x0000002b2c2b723e */ /* 0x000fe200048060ff */
[C---:B------:R-:W-:Y:S01]  /*6b50*/  FFMA R58, R71.reuse, R73, R58 ;  /* 0x00000049473a7223 */ /* 0x040fe2000000003a */
[C---:B------:R-:W-:Y:S01]  /*6b60*/  FFMA R59, R71.reuse, R74, R59 ;  /* 0x0000004a473b7223 */ /* 0x040fe2000000003b */
[----:B------:R-:W-:Y:S01]  /*6b70*/  F2FP.SATFINITE.E5M2.F32.PACK_AB_MERGE_C R33, R34, R33, R35 ;  /* 0x000000212221723e */ /* 0x000fe20004806023 */
[----:B------:R-:W-:Y:S01]  /*6b80*/  FFMA R60, R71, R75, R60 ;  /* 0x0000004b473c7223 */ /* 0x000fe2000000003c */
[----:B------:R-:W-:Y:S02]  /*6b90*/  F2FP.SATFINITE.E5M2.F32.PACK_AB_MERGE_C R34, R38, R37, R39 ;  /* 0x000000252622723e */ /* 0x000fe40004806027 */
[----:B------:R-:W-:Y:S02]  /*6ba0*/  F2FP.SATFINITE.E5M2.F32.PACK_AB_MERGE_C R35, R42, R41, R43 ;  /* 0x000000292a23723e */ /* 0x000fe4000480602b */
[----:B------:R-:W-:Y:S02]  /*6bb0*/  F2FP.SATFINITE.E5M2.F32.PACK_AB_MERGE_C R51, R52, R51, RZ ;  /* 0x000000333433723e */ /* 0x000fe400048060ff */
[----:B------:R-:W-:Y:S01]  /*6bc0*/  F2FP.SATFINITE.E5M2.F32.PACK_AB_MERGE_C R48, R48, R47, RZ ;  /* 0x0000002f3030723e */ /* 0x000fe200048060ff */
[----:B------:R1:W-:Y:S01]  /*6bd0*/  STS.128 [R148+0x2020], R32 ;  /* 0x0020202094007388 */ /* 0x0003e20000000c00 */
[----:B------:R-:W-:Y:S02]  /*6be0*/  F2FP.SATFINITE.E5M2.F32.PACK_AB_MERGE_C R55, R56, R55, RZ ;  /* 0x000000373837723e */ /* 0x000fe400048060ff */
[----:B------:R-:W-:Y:S02]  /*6bf0*/  F2FP.SATFINITE.E5M2.F32.PACK_AB_MERGE_C R59, R60, R59, RZ ;  /* 0x0000003b3c3b723e */ /* 0x000fe400048060ff */
[----:B------:R-:W-:Y:S02]  /*6c00*/  F2FP.SATFINITE.E5M2.F32.PACK_AB_MERGE_C R49, R50, R49, R51 ;  /* 0x000000313231723e */ /* 0x000fe40004806033 */
[----:B------:R-:W-:Y:S02]  /*6c10*/  F2FP.SATFINITE.E5M2.F32.PACK_AB_MERGE_C R48, R46, R45, R48 ;  /* 0x0000002d2e30723e */ /* 0x000fe40004806030 */
[----:B------:R-:W-:Y:S02]  /*6c20*/  F2FP.SATFINITE.E5M2.F32.PACK_AB_MERGE_C R50, R54, R53, R55 ;  /* 0x000000353632723e */ /* 0x000fe40004806037 */
[----:B------:R-:W-:Y:S05]  /*6c30*/  F2FP.SATFINITE.E5M2.F32.PACK_AB_MERGE_C R51, R58, R57, R59 ;  /* 0x000000393a33723e */ /* 0x000fea000480603b */
[----:B------:R1:W-:Y:S01]  /*6c40*/  STS.128 [R147+0x2030], R48 ;  /* 0x0020303093007388 */ /* 0x0003e20000000c00 */
[----:B------:R-:W-:Y:S01]  /*6c50*/  @!PT LDS RZ, [RZ] ;  /* 0x00000000fffff984 */ /* 0x000fe20000000800 */
[----:B------:R-:W-:Y:S01]  /*6c60*/  @!PT LDS RZ, [RZ] ;  /* 0x00000000fffff984 */ /* 0x000fe20000000800 */
[----:B------:R-:W-:Y:S01]  /*6c70*/  @!PT LDS RZ, [RZ] ;  /* 0x00000000fffff984 */ /* 0x000fe20000000800 */
[----:B------:R-:W-:Y:S01]  /*6c80*/  @!PT LDS RZ, [RZ] ;  /* 0x00000000fffff984 */ /* 0x000fe20000000800 */
[----:B------:R3:W-:Y:S07]  /*6c90*/  MEMBAR.ALL.CTA ;  /* 0x0000000000007992 */ /* 0x0007ee0000008000 */
[----:B---3--:R-:W3:Y:S02]  /*6ca0*/  FENCE.VIEW.ASYNC.S ;  /* 0x00000000000073c6 */ /* 0x008ee40000000000 */
[----:B---3--:R-:W-:Y:S06]  /*6cb0*/  BAR.SYNC.DEFER_BLOCKING 0x1, 0x80 ;  /* 0x0042000000007b1d */ /* 0x008fec0000010000 */
[----:B------:R-:W-:Y:S05]  /*6cc0*/  @P0 BRA `(.L_x_99) ;  /* 0x0000000000300947 */ /* 0x000fea0003800000 */
[----:B------:R-:W-:Y:S02]  /*6cd0*/  UIADD3 UR4, UPT, UPT, UR44, 0x2200, URZ ;  /* 0x000022002c047890 */ /* 0x000fe4000fffe0ff */
[----:B------:R-:W-:Y:S02]  /*6ce0*/  USHF.L.U32 UR9, UR45, 0x6, URZ ;  /* 0x000000062d097899 */ /* 0x000fe400080006ff */
[----:B------:R-:W-:Y:S02]  /*6cf0*/  USHF.L.U32 UR10, UR46, 0x7, URZ ;  /* 0x000000072e0a7899 */ /* 0x000fe400080006ff */
[----:B------:R-:W-:Y:S01]  /*6d00*/  MOV R150, UR4 ;  /* 0x0000000400967c02 */ /* 0x000fe20008000f00 */
[----:B------:R-:W-:Y:S01]  /*6d10*/  UIADD3 UR4, UP0, UPT, UR62, 0x680, URZ ;  /* 0x000006803e047890 */ /* 0x000fe2000ff1e0ff */
[----:B------:R-:W-:Y:S02]  /*6d20*/  UMOV UR11, UR36 ;  /* 0x00000024000b7c82 */ /* 0x000fe40008000000 */
[----:B------:R-:W-:Y:S01]  /*6d30*/  R2UR UR8, R150 ;  /* 0x00000000960872ca */ /* 0x000fe200000e0000 */
[----:B------:R-:W-:Y:S11]  /*6d40*/  UIADD3.X UR5, UPT, UPT, URZ, UR63, URZ, UP0, !UPT ;  /* 0x0000003fff057290 */ /* 0x000ff600087fe4ff */
[----:B------:R-:W-:Y:S01]  /*6d50*/  @!UPT UIADD3 URZ, UPT, UPT, URZ, URZ, URZ ;  /* 0x000000fffffff290 */ /* 0x000fe2000fffe0ff */
[----:B------:R3:W-:Y:S01]  /*6d60*/  UTMASTG.3D [UR8], [UR4] ;  /* 0x00000008040073b5 */ /* 0x0007e20008010000 */
[----:B------:R0:W-:Y:S01]  /*6d70*/  UTMACMDFLUSH ;  /* 0x00000000000079b7 */ /* 0x0001e20000000000 */
[----:B---3--:R-:W-:Y:S04]  /*6d80*/  DEPBAR.LE SB0, 0x0 ;  /* 0x000080000000791a */ /* 0x008fe80000000000 */
.L_x_99:
[----:B------:R-:W-:Y:S05]  /*6d90*/  BSYNC.RECONVERGENT B0 ;  /* 0x0000000000007941 */ /* 0x000fea0003800200 */
.L_x_98:
[----:B------:R-:W-:Y:S01]  /*6da0*/  BAR.SYNC.DEFER_BLOCKING 0x1, 0x80 ;  /* 0x0042000000007b1d */ /* 0x000fe20000010000 */
[----:B------:R-:W-:Y:S01]  /*6db0*/  ISETP.NE.AND P0, PT, R143, 0x2, PT ;  /* 0x000000028f00780c */ /* 0x000fe20003f05270 */
[----:B------:R-:W-:Y:S01]  /*6dc0*/  UISETP.NE.AND UP0, UPT, UR47, URZ, UPT ;  /* 0x000000ff2f00728c */ /* 0x000fe2000bf05270 */
[----:B------:R-:W-:Y:S01]  /*6dd0*/  ISETP.NE.AND P1, PT, R68, 0x4, PT ;  /* 0x000000044400780c */ /* 0x000fe20003f25270 */
[----:B------:R-:W-:Y:S01]  /*6de0*/  UIADD3 UR45, UPT, UPT, UR37, UR55, URZ ;  /* 0x00000037252d7290 */ /* 0x000fe2000fffe0ff */
[----:B------:R-:W-:Y:S01]  /*6df0*/  SEL R2, RZ, 0x1, P0 ;  /* 0x00000001ff027807 */ /* 0x000fe20000000000 */
[----:B------:R-:W-:Y:S01]  /*6e00*/  UIADD3 UR46, UPT, UPT, UR38, UR58, URZ ;  /* 0x0000003a262e7290 */ /* 0x000fe2000fffe0ff */
[----:B------:R-:W-:Y:S02]  /*6e10*/  SEL R0, RZ, 0x1, P1 ;  /* 0x00000001ff007807 */ /* 0x000fe40000800000 */
[----:B------:R-:W-:Y:S02]  /*6e20*/  LOP3.LUT R145, R145, R2, RZ, 0x3c, !PT ;  /* 0x0000000291917212 */ /* 0x000fe400078e3cff */
[----:B------:R-:W-:Y:S02]  /*6e30*/  LOP3.LUT R146, R146, R0, RZ, 0x3c, !PT ;  /* 0x0000000092927212 */ /* 0x000fe400078e3cff */
[----:B------:R-:W-:Y:S02]  /*6e40*/  SEL R143, R143, RZ, P0 ;  /* 0x000000ff8f8f7207 */ /* 0x000fe40000000000 */
[----:B------:R-:W-:Y:S01]  /*6e50*/  SEL R68, R68, RZ, P1 ;  /* 0x000000ff44447207 */ /* 0x000fe20000800000 */
[----:B------:R-:W-:Y:S01]  /*6e60*/  UMOV UR36, UR54 ;  /* 0x0000003600247c82 */ /* 0x000fe20008000000 */
[----:B------:R-:W-:Y:S05]  /*6e70*/  BRA.U UP0, `(.L_x_100) ;  /* 0xffffffdd00187547 */ /* 0x000fea000b83ffff */
[----:B------:R-:W-:Y:S05]  /*6e80*/  EXIT ;  /* 0x000000000000794d */ /* 0x000fea0003800000 */
.L_x_24:
[----:B-1----:R1:W2:Y:S02]  /*6e90*/  SYNCS.PHASECHK.TRANS64.TRYWAIT P0, [R0+URZ+0xc0], R2 ;  /* 0x0000c002000075a7 */ /* 0x0022a400080011ff */
[----:B--2---:R-:W-:Y:S05]  /*6ea0*/  @!P0 NANOSLEEP.SYNCS 0x989680 ;  /* 0x009896800000895d */ /* 0x004fea0003900000 */
[----:B------:R-:W2:Y:S02]  /*6eb0*/  @!P0 SYNCS.PHASECHK.TRANS64 P0, [R0+URZ+0xc0], R2 ;  /* 0x0000c002000085a7 */ /* 0x000ea400080010ff */
[----:B--2---:R-:W-:Y:S05]  /*6ec0*/  @!P0 BRA `(.L_x_24) ;  /* 0xfffffffc00f08947 */ /* 0x004fea000383ffff */
[----:B------:R-:W-:Y:S05]  /*6ed0*/  BRA `(.L_x_101) ;  /* 0xffffffa800447947 */ /* 0x000fea000383ffff */
.L_x_27:
[----:B-1----:R-:W-:-:S07]  /*6ee0*/  MOV R0, UR33 ;  /* 0x0000002100007c02 */ /* 0x002fce0008000f00 */
.L_x_102:
[----:B-1----:R1:W2:Y:S02]  /*6ef0*/  SYNCS.PHASECHK.TRANS64.TRYWAIT P0, [R0+URZ+0x18], R3 ;  /* 0x00001803000075a7 */ /* 0x0022a400080011ff */
[----:B--2---:R-:W-:Y:S05]  /*6f00*/  @!P0 NANOSLEEP.SYNCS 0x989680 ;  /* 0x009896800000895d */ /* 0x004fea0003900000 */
[----:B------:R-:W2:Y:S02]  /*6f10*/  @!P0 SYNCS.PHASECHK.TRANS64 P0, [R0+URZ+0x18], R3 ;  /* 0x00001803000085a7 */ /* 0x000ea400080010ff */
[----:B--2---:R-:W-:Y:S05]  /*6f20*/  @!P0 BRA `(.L_x_102) ;  /* 0xfffffffc00f08947 */ /* 0x004fea000383ffff */
[----:B------:R-:W-:Y:S05]  /*6f30*/  BRA `(.L_x_26) ;  /* 0xffffffa800847947 */ /* 0x000fea000383ffff */
.L_x_34:
[----:B-1----:R-:W-:-:S07]  /*6f40*/  MOV R0, UR17 ;  /* 0x0000001100007c02 */ /* 0x002fce0008000f00 */
.L_x_103:
[----:B-1----:R1:W2:Y:S02]  /*6f50*/  SYNCS.PHASECHK.TRANS64.TRYWAIT P0, [R0+URZ+0x18], R3 ;  /* 0x00001803000075a7 */ /* 0x0022a400080011ff */
[----:B--2---:R-:W-:Y:S05]  /*6f60*/  @!P0 NANOSLEEP.SYNCS 0x989680 ;  /* 0x009896800000895d */ /* 0x004fea0003900000 */
[----:B------:R-:W2:Y:S02]  /*6f70*/  @!P0 SYNCS.PHASECHK.TRANS64 P0, [R0+URZ+0x18], R3 ;  /* 0x00001803000085a7 */ /* 0x000ea400080010ff */
[----:B--2---:R-:W-:Y:S05]  /*6f80*/  @!P0 BRA `(.L_x_103) ;  /* 0xfffffffc00f08947 */ /* 0x004fea000383ffff */
[----:B------:R-:W-:Y:S05]  /*6f90*/  BRA `(.L_x_33) ;  /* 0xffffffac00407947 */ /* 0x000fea000383ffff */
.L_x_39:
[----:B-1----:R1:W2:Y:S02]  /*6fa0*/  SYNCS.PHASECHK.TRANS64.TRYWAIT P0, [R3+URZ+0x50], R0 ;  /* 0x00005000030075a7 */ /* 0x0022a400080011ff */
[----:B--2---:R-:W-:Y:S05]  /*6fb0*/  @!P0 NANOSLEEP.SYNCS 0x989680 ;  /* 0x009896800000895d */ /* 0x004fea0003900000 */
[----:B------:R-:W2:Y:S02]  /*6fc0*/  @!P0 SYNCS.PHASECHK.TRANS64 P0, [R3+URZ+0x50], R0 ;  /* 0x00005000030085a7 */ /* 0x000ea400080010ff */
[----:B--2---:R-:W-:Y:S05]  /*6fd0*/  @!P0 BRA `(.L_x_39) ;  /* 0xfffffffc00f08947 */ /* 0x004fea000383ffff */
[----:B------:R-:W-:Y:S05]  /*6fe0*/  BRA `(.L_x_104) ;  /* 0xffffffac00e07947 */ /* 0x000fea000383ffff */
.L_x_43:
[----:B------:R-:W-:-:S07]  /*6ff0*/  MOV R0, UR4 ;  /* 0x0000000400007c02 */ /* 0x000fce0008000f00 */
.L_x_105:
[----:B-1----:R1:W2:Y:S02]  /*7000*/  SYNCS.PHASECHK.TRANS64.TRYWAIT P0, [R0+URZ], R2 ;  /* 0x00000002000075a7 */ /* 0x0022a400080011ff */
[----:B--2---:R-:W-:Y:S05]  /*7010*/  @!P0 NANOSLEEP.SYNCS 0x989680 ;  /* 0x009896800000895d */ /* 0x004fea0003900000 */
[----:B------:R-:W2:Y:S02]  /*7020*/  @!P0 SYNCS.PHASECHK.TRANS64 P0, [R0+URZ], R2 ;  /* 0x00000002000085a7 */ /* 0x000ea400080010ff */
[----:B--2---:R-:W-:Y:S05]  /*7030*/  @!P0 BRA `(.L_x_105) ;  /* 0xfffffffc00f08947 */ /* 0x004fea000383ffff */
[----:B------:R-:W-:Y:S05]  /*7040*/  BRA `(.L_x_106) ;  /* 0xffffffb400847947 */ /* 0x000fea000383ffff */
.L_x_44:
[----:B------:R-:W-:-:S07]  /*7050*/  MOV R0, UR5 ;  /* 0x0000000500007c02 */ /* 0x000fce0008000f00 */
.L_x_107:
[----:B-1----:R1:W2:Y:S02]  /*7060*/  SYNCS.PHASECHK.TRANS64.TRYWAIT P0, [R0+URZ], R2 ;  /* 0x00000002000075a7 */ /* 0x0022a400080011ff */
[----:B--2---:R-:W-:Y:S05]  /*7070*/  @!P0 NANOSLEEP.SYNCS 0x989680 ;  /* 0x009896800000895d */ /* 0x004fea0003900000 */
[----:B------:R-:W2:Y:S02]  /*7080*/  @!P0 SYNCS.PHASECHK.TRANS64 P0, [R0+URZ], R2 ;  /* 0x00000002000085a7 */ /* 0x000ea400080010ff */
[----:B--2---:R-:W-:Y:S05]  /*7090*/  @!P0 BRA `(.L_x_107) ;  /* 0xfffffffc00f08947 */ /* 0x004fea000383ffff */
[----:B------:R-:W-:Y:S05]  /*70a0*/  BRA `(.L_x_108) ;  /* 0xffffffb400907947 */ /* 0x000fea000383ffff */
.L_x_47:
[----:B-1----:R1:W2:Y:S02]  /*70b0*/  SYNCS.PHASECHK.TRANS64.TRYWAIT P0, [R2+URZ+0xb0], R4 ;  /* 0x0000b004020075a7 */ /* 0x0022a400080011ff */
[----:B--2---:R-:W-:Y:S05]  /*70c0*/  @!P0 NANOSLEEP.SYNCS 0x989680 ;  /* 0x009896800000895d */ /* 0x004fea0003900000 */
[----:B------:R-:W2:Y:S02]  /*70d0*/  @!P0 SYNCS.PHASECHK.TRANS64 P0, [R2+URZ+0xb0], R4 ;  /* 0x0000b004020085a7 */ /* 0x000ea400080010ff */
[----:B--2---:R-:W-:Y:S05]  /*70e0*/  @!P0 BRA `(.L_x_47) ;  /* 0xfffffffc00f08947 */ /* 0x004fea000383ffff */
[----:B------:R-:W-:Y:S05]  /*70f0*/  BRA `(.L_x_109) ;  /* 0xffffffb400ec7947 */ /* 0x000fea000383ffff */
.L_x_48:
[----:B------:R-:W-:-:S07]  /*7100*/  MOV R2, UR4 ;  /* 0x0000000400027c02 */ /* 0x000fce0008000f00 */
.L_x_110:
[----:B-1----:R1:W2:Y:S02]  /*7110*/  SYNCS.PHASECHK.TRANS64.TRYWAIT P0, [R2+URZ+0x60], R5 ;  /* 0x00006005020075a7 */ /* 0x0022a400080011ff */
[----:B--2---:R-:W-:Y:S05]  /*7120*/  @!P0 NANOSLEEP.SYNCS 0x989680 ;  /* 0x009896800000895d */ /* 0x004fea0003900000 */
[----:B------:R-:W2:Y:S02]  /*7130*/  @!P0 SYNCS.PHASECHK.TRANS64 P0, [R2+URZ+0x60], R5 ;  /* 0x00006005020085a7 */ /* 0x000ea400080010ff */
[----:B--2---:R-:W-:Y:S05]  /*7140*/  @!P0 BRA `(.L_x_110) ;  /* 0xfffffffc00f08947 */ /* 0x004fea000383ffff */
[----:B------:R-:W-:Y:S05]  /*7150*/  BRA `(.L_x_111) ;  /* 0xffffffb400fc7947 */ /* 0x000fea000383ffff */
.L_x_49:
[----:B-1----:R1:W2:Y:S02]  /*7160*/  SYNCS.PHASECHK.TRANS64.TRYWAIT P1, [R2+URZ+0x50], R4 ;  /* 0x00005004020075a7 */ /* 0x0022a400080211ff */
[----:B--2---:R-:W-:Y:S05]  /*7170*/  @!P1 NANOSLEEP.SYNCS 0x989680 ;  /* 0x009896800000995d */ /* 0x004fea0003900000 */
[----:B------:R-:W2:Y:S02]  /*7180*/  @!P1 SYNCS.PHASECHK.TRANS64 P1, [R2+URZ+0x50], R4 ;  /* 0x00005004020095a7 */ /* 0x000ea400080210ff */
[----:B--2---:R-:W-:Y:S05]  /*7190*/  @!P1 BRA `(.L_x_49) ;  /* 0xfffffffc00f09947 */ /* 0x004fea000383ffff */
[----:B------:R-:W-:Y:S05]  /*71a0*/  BRA `(.L_x_112) ;  /* 0xffffffb8002c7947 */ /* 0x000fea000383ffff */
.L_x_52:
[----:B------:R-:W-:-:S07]  /*71b0*/  MOV R0, UR4 ;  /* 0x0000000400007c02 */ /* 0x000fce0008000f00 */
.L_x_113:
[----:B-1----:R1:W2:Y:S02]  /*71c0*/  SYNCS.PHASECHK.TRANS64.TRYWAIT P0, [R0+URZ+0x60], R2 ;  /* 0x00006002000075a7 */ /* 0x0022a400080011ff */
[----:B--2---:R-:W-:Y:S05]  /*71d0*/  @!P0 NANOSLEEP.SYNCS 0x989680 ;  /* 0x009896800000895d */ /* 0x004fea0003900000 */
[----:B------:R-:W2:Y:S02]  /*71e0*/  @!P0 SYNCS.PHASECHK.TRANS64 P0, [R0+URZ+0x60], R2 ;  /* 0x00006002000085a7 */ /* 0x000ea400080010ff */
[----:B--2---:R-:W-:Y:S05]  /*71f0*/  @!P0 BRA `(.L_x_113) ;  /* 0xfffffffc00f08947 */ /* 0x004fea000383ffff */
[----:B------:R-:W-:Y:S05]  /*7200*/  BRA `(.L_x_51) ;  /* 0xffffffb800807947 */ /* 0x000fea000383ffff */
.L_x_59:
[----:B-1----:R1:W2:Y:S02]  /*7210*/  SYNCS.PHASECHK.TRANS64.TRYWAIT P1, [R0+URZ+0x50], R2 ;  /* 0x00005002000075a7 */ /* 0x0022a400080211ff */
[----:B--2---:R-:W-:Y:S05]  /*7220*/  @!P1 NANOSLEEP.SYNCS 0x989680 ;  /* 0x009896800000995d */ /* 0x004fea0003900000 */
[----:B------:R-:W2:Y:S02]  /*7230*/  @!P1 SYNCS.PHASECHK.TRANS64 P1, [R0+URZ+0x50], R2 ;  /* 0x00005002000095a7 */ /* 0x000ea400080210ff */
[----:B--2---:R-:W-:Y:S05]  /*7240*/  @!P1 BRA `(.L_x_59) ;  /* 0xfffffffc00f09947 */ /* 0x004fea000383ffff */
[----:B------:R-:W-:Y:S05]  /*7250*/  BRA `(.L_x_114) ;  /* 0xffffffbc00f47947 */ /* 0x000fea000383ffff */
.L_x_60:
[----:B------:R-:W-:-:S07]  /*7260*/  MOV R2, UR30 ;  /* 0x0000001e00027c02 */ /* 0x000fce0008000f00 */
.L_x_115:
[----:B-1----:R1:W2:Y:S02]  /*7270*/  SYNCS.PHASECHK.TRANS64.TRYWAIT P0, [R2+URZ+0x90], R0 ;  /* 0x00009000020075a7 */ /* 0x0022a400080011ff */
[----:B--2---:R-:W-:Y:S05]  /*7280*/  @!P0 NANOSLEEP.SYNCS 0x989680 ;  /* 0x009896800000895d */ /* 0x004fea0003900000 */
[----:B------:R-:W2:Y:S02]  /*7290*/  @!P0 SYNCS.PHASECHK.TRANS64 P0, [R2+URZ+0x90], R0 ;  /* 0x00009000020085a7 */ /* 0x000ea400080010ff */
[----:B--2---:R-:W-:Y:S05]  /*72a0*/  @!P0 BRA `(.L_x_115) ;  /* 0xfffffffc00f08947 */ /* 0x004fea000383ffff */
[----:B------:R-:W-:Y:S05]  /*72b0*/  BRA `(.L_x_116) ;  /* 0xffffffc0002c7947 */ /* 0x000fea000383ffff */
.L_x_63:
[----:B------:R-:W-:Y:S07]  /*72c0*/  MOV R0, UR5 ;  /* 0x0000000500007c02 */ /* 0x000fee0008000f00 */
.L_x_117:
[----:B-1----:R1:W2:Y:S02]  /*72d0*/  SYNCS.PHASECHK.TRANS64.TRYWAIT P0, [R0+URZ], R2 ;  /* 0x00000002000075a7 */ /* 0x0022a400080011ff */
[----:B--2---:R-:W-:Y:S05]  /*72e0*/  @!P0 NANOSLEEP.SYNCS 0x989680 ;  /* 0x009896800000895d */ /* 0x004fea0003900000 */
[----:B------:R-:W2:Y:S02]  /*72f0*/  @!P0 SYNCS.PHASECHK.TRANS64 P0, [R0+URZ], R2 ;  /* 0x00000002000085a7 */ /* 0x000ea400080010ff */
[----:B--2---:R-:W-:Y:S05]  /*7300*/  @!P0 BRA `(.L_x_117) ;  /* 0xfffffffc00f08947 */ /* 0x004fea000383ffff */
[----:B------:R-:W-:Y:S05]  /*7310*/  BRA `(.L_x_62) ;  /* 0xffffffc000487947 */ /* 0x000fea000383ffff */
.L_x_66:
[----:B------:R-:W-:-:S07]  /*7320*/  MOV R0, UR4 ;  /* 0x0000000400007c02 */ /* 0x000fce0008000f00 */
.L_x_118:
[----:B--2---:R2:W4:Y:S02]  /*7330*/  SYNCS.PHASECHK.TRANS64.TRYWAIT P0, [R0+URZ], R2 ;  /* 0x00000002000075a7 */ /* 0x00452400080011ff */
[----:B----4-:R-:W-:Y:S05]  /*7340*/  @!P0 NANOSLEEP.SYNCS 0x989680 ;  /* 0x009896800000895d */ /* 0x010fea0003900000 */
[----:B------:R-:W4:Y:S02]  /*7350*/  @!P0 SYNCS.PHASECHK.TRANS64 P0, [R0+URZ], R2 ;  /* 0x00000002000085a7 */ /* 0x000f2400080010ff */
[----:B----4-:R-:W-:Y:S05]  /*7360*/  @!P0 BRA `(.L_x_118) ;  /* 0xfffffffc00f08947 */ /* 0x010fea000383ffff */
[----:B------:R-:W-:Y:S05]  /*7370*/  BRA `(.L_x_119) ;  /* 0xffffffc400247947 */ /* 0x000fea000383ffff */
.L_x_67:
[----:B------:R-:W-:-:S07]  /*7380*/  MOV R0, UR5 ;  /* 0x0000000500007c02 */ /* 0x000fce0008000f00 */
.L_x_120:
[----:B-1----:R1:W2:Y:S02]  /*7390*/  SYNCS.PHASECHK.TRANS64.TRYWAIT P0, [R0+URZ], R3 ;  /* 0x00000003000075a7 */ /* 0x0022a400080011ff */
[----:B--2---:R-:W-:Y:S05]  /*73a0*/  @!P0 NANOSLEEP.SYNCS 0x989680 ;  /* 0x009896800000895d */ /* 0x004fea0003900000 */
[----:B------:R-:W2:Y:S02]  /*73b0*/  @!P0 SYNCS.PHASECHK.TRANS64 P0, [R0+URZ], R3 ;  /* 0x00000003000085a7 */ /* 0x000ea400080010ff */
[----:B--2---:R-:W-:Y:S05]  /*73c0*/  @!P0 BRA `(.L_x_120) ;  /* 0xfffffffc00f08947 */ /* 0x004fea000383ffff */
[----:B------:R-:W-:Y:S05]  /*73d0*/  BRA `(.L_x_121) ;  /* 0xffffffc400307947 */ /* 0x000fea000383ffff */
.L_x_68:
[----:B------:R-:W-:-:S07]  /*73e0*/  MOV R0, UR5 ;  /* 0x0000000500007c02 */ /* 0x000fce0008000f00 */
.L_x_122:
[----:B-1----:R1:W2:Y:S02]  /*73f0*/  SYNCS.PHASECHK.TRANS64.TRYWAIT P0, [R0+URZ], R3 ;  /* 0x00000003000075a7 */ /* 0x0022a400080011ff */
[----:B--2---:R-:W-:Y:S05]  /*7400*/  @!P0 NANOSLEEP.SYNCS 0x989680 ;  /* 0x009896800000895d */ /* 0x004fea0003900000 */
[----:B------:R-:W2:Y:S02]  /*7410*/  @!P0 SYNCS.PHASECHK.TRANS64 P0, [R0+URZ], R3 ;  /* 0x00000003000085a7 */ /* 0x000ea400080010ff */
[----:B--2---:R-:W-:Y:S05]  /*7420*/  @!P0 BRA `(.L_x_122) ;  /* 0xfffffffc00f08947 */ /* 0x004fea000383ffff */
[----:B------:R-:W-:Y:S05]  /*7430*/  BRA `(.L_x_123) ;  /* 0xffffffc4003c7947 */ /* 0x000fea000383ffff */
.L_x_69:
[----:B-1----:R-:W-:-:S07]  /*7440*/  MOV R0, UR4 ;  /* 0x0000000400007c02 */ /* 0x002fce0008000f00 */
.L_x_124:
[----:B-1----:R1:W2:Y:S02]  /*7450*/  SYNCS.PHASECHK.TRANS64.TRYWAIT P0, [R0+URZ], R2 ;  /* 0x00000002000075a7 */ /* 0x0022a400080011ff */
[----:B--2---:R-:W-:Y:S05]  /*7460*/  @!P0 NANOSLEEP.SYNCS 0x989680 ;  /* 0x009896800000895d */ /* 0x004fea0003900000 */
[----:B------:R-:W2:Y:S02]  /*7470*/  @!P0 SYNCS.PHASECHK.TRANS64 P0, [R0+URZ], R2 ;  /* 0x00000002000085a7 */ /* 0x000ea400080010ff */
[----:B--2---:R-:W-:Y:S05]  /*7480*/  @!P0 BRA `(.L_x_124) ;  /* 0xfffffffc00f08947 */ /* 0x004fea000383ffff */
[----:B------:R-:W-:Y:S05]  /*7490*/  BRA `(.L_x_125) ;  /* 0xffffffc400487947 */ /* 0x000fea000383ffff */
.L_x_74:
[----:B--2---:R2:W3:Y:S02]  /*74a0*/  SYNCS.PHASECHK.TRANS64.TRYWAIT P0, [R7+URZ+0x50], R0 ;  /* 0x00005000070075a7 */ /* 0x0044e400080011ff */
[----:B---3--:R-:W-:Y:S05]  /*74b0*/  @!P0 NANOSLEEP.SYNCS 0x989680 ;  /* 0x009896800000895d */ /* 0x008fea0003900000 */
[----:B------:R-:W3:Y:S02]  /*74c0*/  @!P0 SYNCS.PHASECHK.TRANS64 P0, [R7+URZ+0x50], R0 ;  /* 0x00005000070085a7 */ /* 0x000ee400080010ff */
[----:B---3--:R-:W-:Y:S05]  /*74d0*/  @!P0 BRA `(.L_x_74) ;  /* 0xfffffffc00f08947 */ /* 0x008fea000383ffff */
[----:B------:R-:W-:Y:S05]  /*74e0*/  BRA `(.L_x_126) ;  /* 0xffffffc8005c7947 */ /* 0x000fea000383ffff */
.L_x_77:
[----:B-1----:R-:W-:Y:S07]  /*74f0*/  MOV R0, UR17 ;  /* 0x0000001100007c02 */ /* 0x002fee0008000f00 */
.L_x_127:
[----:B-1----:R1:W2:Y:S02]  /*7500*/  SYNCS.PHASECHK.TRANS64.TRYWAIT P2, [R0+URZ+0x48], R7 ;  /* 0x00004807000075a7 */ /* 0x0022a400080411ff */
[----:B--2---:R-:W-:Y:S05]  /*7510*/  @!P2 NANOSLEEP.SYNCS 0x989680 ;  /* 0x009896800000a95d */ /* 0x004fea0003900000 */
[----:B------:R-:W2:Y:S02]  /*7520*/  @!P2 SYNCS.PHASECHK.TRANS64 P2, [R0+URZ+0x48], R7 ;  /* 0x000048070000a5a7 */ /* 0x000ea400080410ff */
[----:B--2---:R-:W-:Y:S05]  /*7530*/  @!P2 BRA `(.L_x_127) ;  /* 0xfffffffc00f0a947 */ /* 0x004fea000383ffff */
[----:B------:R-:W-:Y:S05]  /*7540*/  BRA `(.L_x_76) ;  /* 0xffffffcc00bc7947 */ /* 0x000fea000383ffff */
.L_x_80:
[----:B-1----:R-:W-:Y:S07]  /*7550*/  MOV R0, UR17 ;  /* 0x0000001100007c02 */ /* 0x002fee0008000f00 */
.L_x_128:
[----:B-1----:R1:W2:Y:S02]  /*7560*/  SYNCS.PHASECHK.TRANS64.TRYWAIT P0, [R0+URZ+0x38], R6 ;  /* 0x00003806000075a7 */ /* 0x0022a400080011ff */
[----:B--2---:R-:W-:Y:S05]  /*7570*/  @!P0 NANOSLEEP.SYNCS 0x989680 ;  /* 0x009896800000895d */ /* 0x004fea0003900000 */
[----:B------:R-:W2:Y:S02]  /*7580*/  @!P0 SYNCS.PHASECHK.TRANS64 P0, [R0+URZ+0x38], R6 ;  /* 0x00003806000085a7 */ /* 0x000ea400080010ff */
[----:B--2---:R-:W-:Y:S05]  /*7590*/  @!P0 BRA `(.L_x_128) ;  /* 0xfffffffc00f08947 */ /* 0x004fea000383ffff */
[----:B------:R-:W-:Y:S05]  /*75a0*/  BRA `(.L_x_129) ;  /* 0xffffffd0000c7947 */ /* 0x000fea000383ffff */
.L_x_83:
[----:B---3--:R3:W4:Y:S02]  /*75b0*/  SYNCS.PHASECHK.TRANS64.TRYWAIT P0, [R3+URZ+0x50], R0 ;  /* 0x00005000030075a7 */ /* 0x00872400080011ff */
[----:B----4-:R-:W-:Y:S05]  /*75c0*/  @!P0 NANOSLEEP.SYNCS 0x989680 ;  /* 0x009896800000895d */ /* 0x010fea0003900000 */
[----:B------:R-:W4:Y:S02]  /*75d0*/  @!P0 SYNCS.PHASECHK.TRANS64 P0, [R3+URZ+0x50], R0 ;  /* 0x00005000030085a7 */ /* 0x000f2400080010ff */
[----:B----4-:R-:W-:Y:S05]  /*75e0*/  @!P0 BRA `(.L_x_83) ;  /* 0xfffffffc00f08947 */ /* 0x010fea000383ffff */
[----:B------:R-:W-:Y:S05]  /*75f0*/  BRA `(.L_x_130) ;  /* 0xffffffd4004c7947 */ /* 0x000fea000383ffff */
.L_x_94:
[----:B-1----:R-:W-:Y:S04]  /*7600*/  MOV R0, UR44 ;  /* 0x0000002c00007c02 */ /* 0x002fe80008000f00 */
[----:B------:R1:W2:Y:S03]  /*7610*/  SYNCS.PHASECHK.TRANS64.TRYWAIT P1, [R0+URZ+0x30], R3 ;  /* 0x00003003000075a7 */ /* 0x0002a600080211ff */
[----:B--2---:R-:W-:Y:S05]  /*7620*/  @!P1 NANOSLEEP.SYNCS 0x989680 ;  /* 0x009896800000995d */ /* 0x004fea0003900000 */
[----:B------:R-:W2:Y:S02]  /*7630*/  @!P1 SYNCS.PHASECHK.TRANS64 P1, [R0+URZ+0x30], R3 ;  /* 0x00003003000095a7 */ /* 0x000ea400080210ff */
[----:B--2---:R-:W-:Y:S05]  /*7640*/  @!P1 BRA `(.L_x_94) ;  /* 0xfffffffc00ec9947 */ /* 0x004fea000383ffff */
[----:B------:R-:W-:Y:S05]  /*7650*/  BRA `(.L_x_93) ;  /* 0xffffffe000a47947 */ /* 0x000fea000383ffff */
.L_x_96:
[----:B------:R1:W1:Y:S02]  /*7660*/  SYNCS.PHASECHK.TRANS64.TRYWAIT P1, [R22+URZ+0x70], R4 ;  /* 0x00007004160075a7 */ /* 0x00026400080211ff */
[----:B-1----:R-:W-:Y:S05]  /*7670*/  @!P1 NANOSLEEP.SYNCS 0x989680 ;  /* 0x009896800000995d */ /* 0x002fea0003900000 */
[----:B------:R-:W1:Y:S02]  /*7680*/  @!P1 SYNCS.PHASECHK.TRANS64 P1, [R22+URZ+0x70], R4 ;  /* 0x00007004160095a7 */ /* 0x000e6400080210ff */
[----:B-1----:R-:W-:Y:S05]  /*7690*/  @!P1 BRA `(.L_x_96) ;  /* 0xfffffffc00f09947 */ /* 0x002fea000383ffff */
[----:B------:R-:W-:Y:S05]  /*76a0*/  BRA `(.L_x_95) ;  /* 0xffffffe000e87947 */ /* 0x000fea000383ffff */
        .weak           $__internal_0_$__cuda_sm10x_tcgen05_guardrail_trap_col_being_dealloced_not_returned_by_alloc
        .type           $__internal_0_$__cuda_sm10x_tcgen05_guardrail_trap_col_being_dealloced_not_returned_by_alloc,@function
        .size           $__internal_0_$__cuda_sm10x_tcgen05_guardrail_trap_col_being_dealloced_not_returned_by_alloc,($__internal_1_$__cuda_sm10x_tcgen05_guardrail_trap_phase_invalid_during_alloc - $__internal_0_$__cuda_sm10x_tcgen05_guardrail_trap_col_being_dealloced_not_returned_by_alloc)
$__internal_0_$__cuda_sm10x_tcgen05_guardrail_trap_col_being_dealloced_not_returned_by_alloc:
[----:B------:R-:W-:Y:S05]  /*76b0*/  BPT.TRAP 0x1 ;  /* 0x000000040000795c */ /* 0x000fea0000300000 */
[----:B------:R-:W-:-:S04]  /*76c0*/  HFMA2 R3, -RZ, RZ, 0, 0 ;  /* 0x00000000ff037431 */ /* 0x000fc800000001ff */
[----:B------:R-:W-:Y:S05]  /*76d0*/  RET.REL.NODEC R2 `(_ZN7cutlass13device_kernelINS_4gemm6kernel13GemmUniversalIN4cute5tupleIJiiiiEEENS1_10collective13CollectiveMmaINS1_35MainloopSm100TmaUmmaWarpSpecializedILi3ELi2ELi4ENS5_IJNS4_1CILi1EEENSA_ILi2EEESB_EEEEENS5_IJNSA_ILi128EEENSA_ILi64EEESF_EEENS_12float_e5m2_tENS5_IJlSB_lEEESI_SJ_NS4_8TiledMMAINS4_8MMA_AtomIJNS4_10MMA_TraitsINS4_19SM100_MMA_F8F6F4_SSEJSI_SI_fSF_SG_NS4_17integral_constantINS4_4UMMA5MajorELSQ_0EEESR_NSO_INSP_7ScaleInELSS_0EEEST_EEEEEENS4_6LayoutINS5_IJSB_SB_SB_EEENS5_IJNSA_ILi0EEESY_SY_EEEEENS5_IJNS4_10UnderscoreES11_S11_EEEEENS4_23SM90_TMA_LOAD_MULTICASTENS4_14ComposedLayoutINS4_7SwizzleILi3ELi4ELi3EEENS4_18smem_ptr_flag_bitsILi8EEENSW_INS5_IJNSA_ILi8EEESF_EEENS5_IJSF_SB_EEEEEEEvNS4_8identityENS4_13SM90_TMA_LOADES1E_vS1F_EENS_8epilogue10collective18CollectiveEpilogueINS1I_23Sm100TmaWarpSpecializedILi1ELi1ELi64ELb0ELb0EEEJSH_NS5_IJNSW_ISF_SB_EENSW_ISG_SB_EEEEESI_SJ_SI_SJ_NS1I_6fusion15FusionCallbacksIS1M_NS1Q_17LinearCombinationISI_fSI_fLNS_15FloatRoundStyleE2EEESH_S1P_JEEENS4_5SM1004TMEM4LOAD26SM100_TMEM_LOAD_32dp32b64xES1G_NS15_INS16_ILi2ELi4ELi3EEES19_NSW_INS5_IJS1A_SG_EEENS5_IJSG_SB_EEEEEEENS4_39AutoVectorizingCopyWithAssumedAlignmentILi128EEENS4_14SM90_TMA_STOREES24_S26_S26_EEEvvEEEEvNT_6ParamsE) ;  /* 0xffffff8802487950 */ /* 0x000fea0003c3ffff */
        .weak           $__internal_1_$__cuda_sm10x_tcgen05_guardrail_trap_phase_invalid_during_alloc
        .type           $__internal_1_$__cuda_sm10x_tcgen05_guardrail_trap_phase_invalid_during_alloc,@function
        .size           $__internal_1_$__cuda_sm10x_tcgen05_guardrail_trap_phase_invalid_during_alloc,($__internal_2_$__cuda_sm10x_tcgen05_guardrail_trap_unallocated_columns_being_dealloced - $__internal_1_$__cuda_sm10x_tcgen05_guardrail_trap_phase_invalid_during_alloc)
$__internal_1_$__cuda_sm10x_tcgen05_guardrail_trap_phase_invalid_during_alloc:
[----:B------:R-:W-:Y:S05]  /*76e0*/  BPT.TRAP 0x1 ;  /* 0x000000040000795c */ /* 0x000fea0000300000 */
[----:B------:R-:W-:-:S04]  /*76f0*/  MOV R5, 0x0 ;  /* 0x0000000000057802 */ /* 0x000fc80000000f00 */
[----:B------:R-:W-:Y:S05]  /*7700*/  RET.REL.NODEC R4 `(_ZN7cutlass13device_kernelINS_4gemm6kernel13GemmUniversalIN4cute5tupleIJiiiiEEENS1_10collective13CollectiveMmaINS1_35MainloopSm100TmaUmmaWarpSpecializedILi3ELi2ELi4ENS5_IJNS4_1CILi1EEENSA_ILi2EEESB_EEEEENS5_IJNSA_ILi128EEENSA_ILi64EEESF_EEENS_12float_e5m2_tENS5_IJlSB_lEEESI_SJ_NS4_8TiledMMAINS4_8MMA_AtomIJNS4_10MMA_TraitsINS4_19SM100_MMA_F8F6F4_SSEJSI_SI_fSF_SG_NS4_17integral_constantINS4_4UMMA5MajorELSQ_0EEESR_NSO_INSP_7ScaleInELSS_0EEEST_EEEEEENS4_6LayoutINS5_IJSB_SB_SB_EEENS5_IJNSA_ILi0EEESY_SY_EEEEENS5_IJNS4_10UnderscoreES11_S11_EEEEENS4_23SM90_TMA_LOAD_MULTICASTENS4_14ComposedLayoutINS4_7SwizzleILi3ELi4ELi3EEENS4_18smem_ptr_flag_bitsILi8EEENSW_INS5_IJNSA_ILi8EEESF_EEENS5_IJSF_SB_EEEEEEEvNS4_8identityENS4_13SM90_TMA_LOADES1E_vS1F_EENS_8epilogue10collective18CollectiveEpilogueINS1I_23Sm100TmaWarpSpecializedILi1ELi1ELi64ELb0ELb0EEEJSH_NS5_IJNSW_ISF_SB_EENSW_ISG_SB_EEEEESI_SJ_SI_SJ_NS1I_6fusion15FusionCallbacksIS1M_NS1Q_17LinearCombinationISI_fSI_fLNS_15FloatRoundStyleE2EEESH_S1P_JEEENS4_5SM1004TMEM4LOAD26SM100_TMEM_LOAD_32dp32b64xES1G_NS15_INS16_ILi2ELi4ELi3EEES19_NSW_INS5_IJS1A_SG_EEENS5_IJSG_SB_EEEEEEENS4_39AutoVectorizingCopyWithAssumedAlignmentILi128EEENS4_14SM90_TMA_STOREES24_S26_S26_EEEvvEEEEvNT_6ParamsE) ;  /* 0xffffff88043c7950 */ /* 0x000fea0003c3ffff */
        .weak           $__internal_2_$__cuda_sm10x_tcgen05_guardrail_trap_unallocated_columns_being_dealloced
        .type           $__internal_2_$__cuda_sm10x_tcgen05_guardrail_trap_unallocated_columns_being_dealloced,@function
        .size           $__internal_2_$__cuda_sm10x_tcgen05_guardrail_trap_unallocated_columns_being_dealloced,(.L_x_132 - $__internal_2_$__cuda_sm10x_tcgen05_guardrail_trap_unallocated_columns_being_dealloced)
$__internal_2_$__cuda_sm10x_tcgen05_guardrail_trap_unallocated_columns_being_dealloced:
[----:B------:R-:W-:Y:S05]  /*7710*/  BPT.TRAP 0x1 ;  /* 0x000000040000795c */ /* 0x000fea0000300000 */
[----:B------:R-:W-:-:S04]  /*7720*/  HFMA2 R3, -RZ, RZ, 0, 0 ;  /* 0x00000000ff037431 */ /* 0x000fc800000001ff */
[----:B------:R-:W-:Y:S05]  /*7730*/  RET.REL.NODEC R2 `(_ZN7cutlass13device_kernelINS_4gemm6kernel13GemmUniversalIN4cute5tupleIJiiiiEEENS1_10collective13CollectiveMmaINS1_35MainloopSm100TmaUmmaWarpSpecializedILi3ELi2ELi4ENS5_IJNS4_1CILi1EEENSA_ILi2EEESB_EEEEENS5_IJNSA_ILi128EEENSA_ILi64EEESF_EEENS_12float_e5m2_tENS5_IJlSB_lEEESI_SJ_NS4_8TiledMMAINS4_8MMA_AtomIJNS4_10MMA_TraitsINS4_19SM100_MMA_F8F6F4_SSEJSI_SI_fSF_SG_NS4_17integral_constantINS4_4UMMA5MajorELSQ_0EEESR_NSO_INSP_7ScaleInELSS_0EEEST_EEEEEENS4_6LayoutINS5_IJSB_SB_SB_EEENS5_IJNSA_ILi0EEESY_SY_EEEEENS5_IJNS4_10UnderscoreES11_S11_EEEEENS4_23SM90_TMA_LOAD_MULTICASTENS4_14ComposedLayoutINS4_7SwizzleILi3ELi4ELi3EEENS4_18smem_ptr_flag_bitsILi8EEENSW_INS5_IJNSA_ILi8EEESF_EEENS5_IJSF_SB_EEEEEEEvNS4_8identityENS4_13SM90_TMA_LOADES1E_vS1F_EENS_8epilogue10collective18CollectiveEpilogueINS1I_23Sm100TmaWarpSpecializedILi1ELi1ELi64ELb0ELb0EEEJSH_NS5_IJNSW_ISF_SB_EENSW_ISG_SB_EEEEESI_SJ_SI_SJ_NS1I_6fusion15FusionCallbacksIS1M_NS1Q_17LinearCombinationISI_fSI_fLNS_15FloatRoundStyleE2EEESH_S1P_JEEENS4_5SM1004TMEM4LOAD26SM100_TMEM_LOAD_32dp32b64xES1G_NS15_INS16_ILi2ELi4ELi3EEES19_NSW_INS5_IJS1A_SG_EEENS5_IJSG_SB_EEEEEEENS4_39AutoVectorizingCopyWithAssumedAlignmentILi128EEENS4_14SM90_TMA_STOREES24_S26_S26_EEEvvEEEEvNT_6ParamsE) ;  /* 0xffffff8802307950 */ /* 0x000fea0003c3ffff */
.L_x_131:
[----:B------:R-:W-:-:S00]  /*7740*/  BRA `(.L_x_131) ;  /* 0xfffffffc00fc7947 */ /* 0x000fc0000383ffff */
[----:B------:R-:W-:-:S00]  /*7750*/  NOP ;  /* 0x0000000000007918 */ /* 0x000fc00000000000 */
        /* <DEDUP_REMOVED lines=10> */
.L_x_132:


//--------------------- .nv.global.init           --------------------------
	.section	.nv.global.init,"aw",@progbits
.nv.global.init:
	.type		$str$27,@object
	.size		$str$27,($str$28 - $str$27)
$str$27:
        /*0000*/ 	.byte	0x28, 0x61, 0x64, 0x64, 0x72, 0x65, 0x73, 0x73, 0x20, 0x26, 0x20, 0x6d, 0x61, 0x73, 0x6b, 0x29
        /*0010*/ 	.byte	0x20, 0x3d, 0x3d, 0x20, 0x30, 0x00
	.type		$str$28,@object
	.size		$str$28,($str$26 - $str$28)
$str$28:
        /*0016*/ 	.byte	0x2f, 0x74, 0x6d, 0x70, 0x2f, 0x63, 0x75, 0x74, 0x6c, 0x61, 0x73, 0x73, 0x5f, 0x73, 0x77, 0x65
        /*0026*/ 	.byte	0x65, 0x70, 0x5f, 0x73, 0x72, 0x63, 0x2f, 0x69, 0x6e, 0x63, 0x6c, 0x75, 0x64, 0x65, 0x2f, 0x63
        /*0036*/ 	.byte	0x75, 0x74, 0x65, 0x2f, 0x70, 0x6f, 0x69, 0x6e, 0x74, 0x65, 0x72, 0x5f, 0x66, 0x6c, 0x61, 0x67
        /*0046*/ 	.byte	0x67, 0x65, 0x64, 0x2e, 0x68, 0x70, 0x70, 0x00
	.type		$str$26,@object
	.size		$str$26,($str$25 - $str$26)
$str$26:
        /*004e*/ 	.byte	0x2f, 0x74, 0x6d, 0x70, 0x2f, 0x63, 0x75, 0x74, 0x6c, 0x61, 0x73, 0x73, 0x5f, 0x73, 0x77, 0x65
        /*005e*/ 	.byte	0x65, 0x70, 0x5f, 0x73, 0x72, 0x63, 0x2f, 0x69, 0x6e, 0x63, 0x6c, 0x75, 0x64, 0x65, 0x2f, 0x63
        /*006e*/ 	.byte	0x75, 0x74, 0x65, 0x2f, 0x61, 0x74, 0x6f, 0x6d, 0x2f, 0x63, 0x6f, 0x70, 0x79, 0x5f, 0x74, 0x72
        /*007e*/ 	.byte	0x61, 0x69, 0x74, 0x73, 0x5f, 0x73, 0x6d, 0x31, 0x30, 0x30, 0x2e, 0x68, 0x70, 0x70, 0x00
	.type		$str$25,@object
	.size		$str$25,(__unnamed_1 - $str$25)
$str$25:
        /*008d*/ 	.byte	0x28, 0x28, 0x75, 0x69, 0x6e, 0x74, 0x33, 0x32, 0x5f, 0x74, 0x28, 0x74, 0x68, 0x72, 0x65, 0x61
        /*009d*/ 	.byte	0x64, 0x49, 0x64, 0x78, 0x2e, 0x78, 0x29, 0x20, 0x2f, 0x20, 0x33, 0x32, 0x29, 0x20, 0x25, 0x20
        /*00ad*/ 	.byte	0x34, 0x29, 0x20, 0x3d, 0x3d, 0x20, 0x28, 0x28, 0x28, 0x74, 0x6d, 0x65, 0x6d, 0x5f, 0x61, 0x64
        /*00bd*/ 	.byte	0x64, 0x72, 0x20, 0x3e, 0x3e, 0x20, 0x31, 0x36, 0x29, 0x20, 0x2f, 0x20, 0x33, 0x32, 0x29, 0x20
        /*00cd*/ 	.byte	0x25, 0x20, 0x34, 0x29, 0x00
	.type		__unnamed_1,@object
	.size		__unnamed_1,(__unnamed_2 - __unnamed_1)
__unnamed_1:
        /*00d2*/ 	.byte	0x61, 0x75, 0x74, 0x6f, 0x20, 0x63, 0x75, 0x74, 0x65, 0x3a, 0x3a, 0x61, 0x73, 0x5f, 0x70, 0x6f
        /* <DEDUP_REMOVED lines=24> */
        /*0262*/ 	.byte	0x43, 0x3c, 0x38, 0x31, 0x39, 0x32, 0x3e, 0x3e, 0x3e, 0x3e, 0x5d, 0x00
	.type		__unnamed_2,@object
	.size		__unnamed_2,(.L_2 - __unnamed_2)
__unnamed_2:
        /* <DEDUP_REMOVED lines=42> */
        /*050e*/ 	.byte	0x3e, 0x3e, 0x3e, 0x3e, 0x5d, 0x00
.L_2:


//--------------------- .nv.shared._ZN7cutlass13device_kernelINS_4gemm6kernel13GemmUniversalIN4cute5tupleIJiiiiEEENS1_10collective13CollectiveMmaINS1_35MainloopSm100TmaUmmaWarpSpecializedILi3ELi2ELi4ENS5_IJNS4_1CILi1EEENSA_ILi2EEESB_EEEEENS5_IJNSA_ILi128EEENSA_ILi64EEESF_EEENS_12float_e5m2_tENS5_IJlSB_lEEESI_SJ_NS4_8TiledMMAINS4_8MMA_AtomIJNS4_10MMA_TraitsINS4_19SM100_MMA_F8F6F4_SSEJSI_SI_fSF_SG_NS4_17integral_constantINS4_4UMMA5MajorELSQ_0EEESR_NSO_INSP_7ScaleInELSS_0EEEST_EEEEEENS4_6LayoutINS5_IJSB_SB_SB_EEENS5_IJNSA_ILi0EEESY_SY_EEEEENS5_IJNS4_10UnderscoreES11_S11_EEEEENS4_23SM90_TMA_LOAD_MULTICASTENS4_14ComposedLayoutINS4_7SwizzleILi3ELi4ELi3EEENS4_18smem_ptr_flag_bitsILi8EEENSW_INS5_IJNSA_ILi8EEESF_EEENS5_IJSF_SB_EEEEEEEvNS4_8identityENS4_13SM90_TMA_LOADES1E_vS1F_EENS_8epilogue10collective18CollectiveEpilogueINS1I_23Sm100TmaWarpSpecializedILi1ELi1ELi64ELb0ELb0EEEJSH_NS5_IJNSW_ISF_SB_EENSW_ISG_SB_EEEEESI_SJ_SI_SJ_NS1I_6fusion15FusionCallbacksIS1M_NS1Q_17LinearCombinationISI_fSI_fLNS_15FloatRoundStyleE2EEESH_S1P_JEEENS4_5SM1004TMEM4LOAD26SM100_TMEM_LOAD_32dp32b64xES1G_NS15_INS16_ILi2ELi4ELi3EEES19_NSW_INS5_IJS1A_SG_EEENS5_IJSG_SB_EEEEEEENS4_39AutoVectorizingCopyWithAssumedAlignmentILi128EEENS4_14SM90_TMA_STOREES24_S26_S26_EEEvvEEEEvNT_6ParamsE --------------------------
	.section	.nv.shared._ZN7cutlass13device_kernelINS_4gemm6kernel13GemmUniversalIN4cute5tupleIJiiiiEEENS1_10collective13CollectiveMmaINS1_35MainloopSm100TmaUmmaWarpSpecializedILi3ELi2ELi4ENS5_IJNS4_1CILi1EEENSA_ILi2EEESB_EEEEENS5_IJNSA_ILi128EEENSA_ILi64EEESF_EEENS_12float_e5m2_tENS5_IJlSB_lEEESI_SJ_NS4_8TiledMMAINS4_8MMA_AtomIJNS4_10MMA_TraitsINS4_19SM100_MMA_F8F6F4_SSEJSI_SI_fSF_SG_NS4_17integral_constantINS4_4UMMA5MajorELSQ_0EEESR_NSO_INSP_7ScaleInELSS_0EEEST_EEEEEENS4_6LayoutINS5_IJSB_SB_SB_EEENS5_IJNSA_ILi0EEESY_SY_EEEEENS5_IJNS4_10UnderscoreES11_S11_EEEEENS4_23SM90_TMA_LOAD_MULTICASTENS4_14ComposedLayoutINS4_7SwizzleILi3ELi4ELi3EEENS4_18smem_ptr_flag_bitsILi8EEENSW_INS5_IJNSA_ILi8EEESF_EEENS5_IJSF_SB_EEEEEEEvNS4_8identityENS4_13SM90_TMA_LOADES1E_vS1F_EENS_8epilogue10collective18CollectiveEpilogueINS1I_23Sm100TmaWarpSpecializedILi1ELi1ELi64ELb0ELb0EEEJSH_NS5_IJNSW_ISF_SB_EENSW_ISG_SB_EEEEESI_SJ_SI_SJ_NS1I_6fusion15FusionCallbacksIS1M_NS1Q_17LinearCombinationISI_fSI_fLNS_15FloatRoundStyleE2EEESH_S1P_JEEENS4_5SM1004TMEM4LOAD26SM100_TMEM_LOAD_32dp32b64xES1G_NS15_INS16_ILi2ELi4ELi3EEES19_NSW_INS5_IJS1A_SG_EEENS5_IJSG_SB_EEEEEEENS4_39AutoVectorizingCopyWithAssumedAlignmentILi128EEENS4_14SM90_TMA_STOREES24_S26_S26_EEEvvEEEEvNT_6ParamsE,"aw",@nobits
	.sectionflags	@""
	.align	16
	.zero		1024


//--------------------- .nv.shared.reserved.0     --------------------------
	.section	.nv.shared.reserved.0,"aw",@nobits
	.weak		__nv_reservedSMEM_offset_0_alias
	.size		__nv_reservedSMEM_offset_0_alias, 0, 64
	.other		__nv_reservedSMEM_offset_0_alias,@"STO_CUDA_RESERVED_SHARED STV_DEFAULT"
__nv_reservedSMEM_offset_0_alias:
	.zero		0
.nv.shared.reserved.0:
	.zero		64
	.weak		__nv_reservedSMEM_tcgen05_partition
	.type		__nv_reservedSMEM_tcgen05_partition,@object
	.size		__nv_reservedSMEM_tcgen05_partition,(.L_0 - __nv_reservedSMEM_tcgen05_partition)
__nv_reservedSMEM_tcgen05_partition:
	.zero		32
.L_0:


//--------------------- .nv.global                --------------------------
	.section	.nv.global,"aw",@nobits
.nv.global:
	.type		_ZN39_INTERNAL_ab4fe820_4_k_cu_f4b0c577_91344cute1_E,@object
	.size		_ZN39_INTERNAL_ab4fe820_4_k_cu_f4b0c577_91344cute1_E,(_ZN39_INTERNAL_ab4fe820_4_k_cu_f4b0c577_91344cuda3std3__45__cpo6cbeginE - _ZN39_INTERNAL_ab4fe820_4_k_cu_f4b0c577_91344cute1_E)
_ZN39_INTERNAL_ab4fe820_4_k_cu_f4b0c577_91344cute1_E:
	.zero		1
	.type		_ZN39_INTERNAL_ab4fe820_4_k_cu_f4b0c577_91344cuda3std3__45__cpo6cbeginE,@object
	.size		_ZN39_INTERNAL_ab4fe820_4_k_cu_f4b0c577_91344cuda3std3__45__cpo6cbeginE,(_ZN39_INTERNAL_ab4fe820_4_k_cu_f4b0c577_91344cuda3std3__48in_placeE - _ZN39_INTERNAL_ab4fe820_4_k_cu_f4b0c577_91344cuda3std3__45__cpo6cbeginE)
_ZN39_INTERNAL_ab4fe820_4_k_cu_f4b0c577_91344cuda3std3__45__cpo6cbeginE:
	.zero		1
	.type		_ZN39_INTERNAL_ab4fe820_4_k_cu_f4b0c577_91344cuda3std3__48in_placeE,@object
	.size		_ZN39_INTERNAL_ab4fe820_4_k_cu_f4b0c577_91344cuda3std3__48in_placeE,(_ZN39_INTERNAL_ab4fe820_4_k_cu_f4b0c577_91344cuda3std6ranges3__45__cpo9iter_moveE - _ZN39_INTERNAL_ab4fe820_4_k_cu_f4b0c577_91344cuda3std3__48in_placeE)
_ZN39_INTERNAL_ab4fe820_4_k_cu_f4b0c577_91344cuda3std3__48in_placeE:
	.zero		1
	.type		_ZN39_INTERNAL_ab4fe820_4_k_cu_f4b0c577_91344cuda3std6ranges3__45__cpo9iter_moveE,@object
	.size		_ZN39_INTERNAL_ab4fe820_4_k_cu_f4b0c577_91344cuda3std6ranges3__45__cpo9iter_moveE,(_ZN39_INTERNAL_ab4fe820_4_k_cu_f4b0c577_91344cuda3std3__45__cpo5beginE - _ZN39_INTERNAL_ab4fe820_4_k_cu_f4b0c577_91344cuda3std6ranges3__45__cpo9iter_moveE)
_ZN39_INTERNAL_ab4fe820_4_k_cu_f4b0c577_91344cuda3std6ranges3__45__cpo9iter_moveE:
	.zero		1
	.type		_ZN39_INTERNAL_ab4fe820_4_k_cu_f4b0c577_91344cuda3std3__45__cpo5beginE,@object
	.size		_ZN39_INTERNAL_ab4fe820_4_k_cu_f4b0c577_91344cuda3std3__45__cpo5beginE,(_ZN39_INTERNAL_ab4fe820_4_k_cu_f4b0c577_91344cuda3std3__441_GLOBAL__N__ab4fe820_4_k_cu_f4b0c577_91346ignoreE - _ZN39_INTERNAL_ab4fe820_4_k_cu_f4b0c577_91344cuda3std3__45__cpo5beginE)
_ZN39_INTERNAL_ab4fe820_4_k_cu_f4b0c577_91344cuda3std3__45__cpo5beginE:
	.zero		1
	.type		_ZN39_INTERNAL_ab4fe820_4_k_cu_f4b0c577_91344cuda3std3__441_GLOBAL__N__ab4fe820_4_k_cu_f4b0c577_91346ignoreE,@object
	.size		_ZN39_INTERNAL_ab4fe820_4_k_cu_f4b0c577_91344cuda3std3__441_GLOBAL__N__ab4fe820_4_k_cu_f4b0c577_91346ignoreE,(_ZN39_INTERNAL_ab4fe820_4_k_cu_f4b0c577_91344cute7productE - _ZN39_INTERNAL_ab4fe820_4_k_cu_f4b0c577_91344cuda3std3__441_GLOBAL__N__ab4fe820_4_k_cu_f4b0c577_91346ignoreE)
_ZN39_INTERNAL_ab4fe820_4_k_cu_f4b0c577_91344cuda3std3__441_GLOBAL__N__ab4fe820_4_k_cu_f4b0c577_91346ignoreE:
	.zero		1
	.type		_ZN39_INTERNAL_ab4fe820_4_k_cu_f4b0c577_91344cute7productE,@object
	.size		_ZN39_INTERNAL_ab4fe820_4_k_cu_f4b0c577_91344cute7productE,(_ZN39_INTERNAL_ab4fe820_4_k_cu_f4b0c577_91344cuda3std3__45__cpo3endE - _ZN39_INTERNAL_ab4fe820_4_k_cu_f4b0c577_91344cute7productE)
_ZN39_INTERNAL_ab4fe820_4_k_cu_f4b0c577_91344cute7productE:
	.zero		1
	.type		_ZN39_INTERNAL_ab4fe820_4_k_cu_f4b0c577_91344cuda3std3__45__cpo3endE,@object
	.size		_ZN39_INTERNAL_ab4fe820_4_k_cu_f4b0c577_91344cuda3std3__45__cpo3endE,(_ZN39_INTERNAL_ab4fe820_4_k_cu_f4b0c577_91344cuda3std3__419piecewise_constructE - _ZN39_INTERNAL_ab4fe820_4_k_cu_f4b0c577_91344cuda3std3__45__cpo3endE)
_ZN39_INTERNAL_ab4fe820_4_k_cu_f4b0c577_91344cuda3std3__45__cpo3endE:
	.zero		1
	.type		_ZN39_INTERNAL_ab4fe820_4_k_cu_f4b0c577_91344cuda3std3__419piecewise_constructE,@object
	.size		_ZN39_INTERNAL_ab4fe820_4_k_cu_f4b0c577_91344cuda3std3__419piecewise_constructE,(_ZN39_INTERNAL_ab4fe820_4_k_cu_f4b0c577_91344cuda3std3__45__cpo4cendE - _ZN39_INTERNAL_ab4fe820_4_k_cu_f4b0c577_91344cuda3std3__419piecewise_constructE)
_ZN39_INTERNAL_ab4fe820_4_k_cu_f4b0c577_91344cuda3std3__419piecewise_constructE:
	.zero		1
	.type		_ZN39_INTERNAL_ab4fe820_4_k_cu_f4b0c577_91344cuda3std3__45__cpo4cendE,@object
	.size		_ZN39_INTERNAL_ab4fe820_4_k_cu_f4b0c577_91344cuda3std3__45__cpo4cendE,(_ZN39_INTERNAL_ab4fe820_4_k_cu_f4b0c577_91344cuda3std6ranges3__45__cpo4swapE - _ZN39_INTERNAL_ab4fe820_4_k_cu_f4b0c577_91344cuda3std3__45__cpo4cendE)
_ZN39_INTERNAL_ab4fe820_4_k_cu_f4b0c577_91344cuda3std3__45__cpo4cendE:
	.zero		1
	.type		_ZN39_INTERNAL_ab4fe820_4_k_cu_f4b0c577_91344cuda3std6ranges3__45__cpo4swapE,@object
	.size		_ZN39_INTERNAL_ab4fe820_4_k_cu_f4b0c577_91344cuda3std6ranges3__45__cpo4swapE,(.L_10 - _ZN39_INTERNAL_ab4fe820_4_k_cu_f4b0c577_91344cuda3std6ranges3__45__cpo4swapE)
_ZN39_INTERNAL_ab4fe820_4_k_cu_f4b0c577_91344cuda3std6ranges3__45__cpo4swapE:
	.zero		1
.L_10:


//--------------------- .nv.constant0._ZN7cutlass13device_kernelINS_4gemm6kernel13GemmUniversalIN4cute5tupleIJiiiiEEENS1_10collective13CollectiveMmaINS1_35MainloopSm100TmaUmmaWarpSpecializedILi3ELi2ELi4ENS5_IJNS4_1CILi1EEENSA_ILi2EEESB_EEEEENS5_IJNSA_ILi128EEENSA_ILi64EEESF_EEENS_12float_e5m2_tENS5_IJlSB_lEEESI_SJ_NS4_8TiledMMAINS4_8MMA_AtomIJNS4_10MMA_TraitsINS4_19SM100_MMA_F8F6F4_SSEJSI_SI_fSF_SG_NS4_17integral_constantINS4_4UMMA5MajorELSQ_0EEESR_NSO_INSP_7ScaleInELSS_0EEEST_EEEEEENS4_6LayoutINS5_IJSB_SB_SB_EEENS5_IJNSA_ILi0EEESY_SY_EEEEENS5_IJNS4_10UnderscoreES11_S11_EEEEENS4_23SM90_TMA_LOAD_MULTICASTENS4_14ComposedLayoutINS4_7SwizzleILi3ELi4ELi3EEENS4_18smem_ptr_flag_bitsILi8EEENSW_INS5_IJNSA_ILi8EEESF_EEENS5_IJSF_SB_EEEEEEEvNS4_8identityENS4_13SM90_TMA_LOADES1E_vS1F_EENS_8epilogue10collective18CollectiveEpilogueINS1I_23Sm100TmaWarpSpecializedILi1ELi1ELi64ELb0ELb0EEEJSH_NS5_IJNSW_ISF_SB_EENSW_ISG_SB_EEEEESI_SJ_SI_SJ_NS1I_6fusion15FusionCallbacksIS1M_NS1Q_17LinearCombinationISI_fSI_fLNS_15FloatRoundStyleE2EEESH_S1P_JEEENS4_5SM1004TMEM4LOAD26SM100_TMEM_LOAD_32dp32b64xES1G_NS15_INS16_ILi2ELi4ELi3EEES19_NSW_INS5_IJS1A_SG_EEENS5_IJSG_SB_EEEEEEENS4_39AutoVectorizingCopyWithAssumedAlignmentILi128EEENS4_14SM90_TMA_STOREES24_S26_S26_EEEvvEEEEvNT_6ParamsE --------------------------
	.section	.nv.constant0._ZN7cutlass13device_kernelINS_4gemm6kernel13GemmUniversalIN4cute5tupleIJiiiiEEENS1_10collective13CollectiveMmaINS1_35MainloopSm100TmaUmmaWarpSpecializedILi3ELi2ELi4ENS5_IJNS4_1CILi1EEENSA_ILi2EEESB_EEEEENS5_IJNSA_ILi128EEENSA_ILi64EEESF_EEENS_12float_e5m2_tENS5_IJlSB_lEEESI_SJ_NS4_8TiledMMAINS4_8MMA_AtomIJNS4_10MMA_TraitsINS4_19SM100_MMA_F8F6F4_SSEJSI_SI_fSF_SG_NS4_17integral_constantINS4_4UMMA5MajorELSQ_0EEESR_NSO_INSP_7ScaleInELSS_0EEEST_EEEEEENS4_6LayoutINS5_IJSB_SB_SB_EEENS5_IJNSA_ILi0EEESY_SY_EEEEENS5_IJNS4_10UnderscoreES11_S11_EEEEENS4_23SM90_TMA_LOAD_MULTICASTENS4_14ComposedLayoutINS4_7SwizzleILi3ELi4ELi3EEENS4_18smem_ptr_flag_bitsILi8EEENSW_INS5_IJNSA_ILi8EEESF_EEENS5_IJSF_SB_EEEEEEEvNS4_8identityENS4_13SM90_TMA_LOADES1E_vS1F_EENS_8epilogue10collective18CollectiveEpilogueINS1I_23Sm100TmaWarpSpecializedILi1ELi1ELi64ELb0ELb0EEEJSH_NS5_IJNSW_ISF_SB_EENSW_ISG_SB_EEEEESI_SJ_SI_SJ_NS1I_6fusion15FusionCallbacksIS1M_NS1Q_17LinearCombinationISI_fSI_fLNS_15FloatRoundStyleE2EEESH_S1P_JEEENS4_5SM1004TMEM4LOAD26SM100_TMEM_LOAD_32dp32b64xES1G_NS15_INS16_ILi2ELi4ELi3EEES19_NSW_INS5_IJS1A_SG_EEENS5_IJSG_SB_EEEEEEENS4_39AutoVectorizingCopyWithAssumedAlignmentILi128EEENS4_14SM90_TMA_STOREES24_S26_S26_EEEvvEEEEvNT_6ParamsE,"a",@progbits
	.sectionflags	@""
	.align	4
.nv.constant0._ZN7cutlass13device_kernelINS_4gemm6kernel13GemmUniversalIN4cute5tupleIJiiiiEEENS1_10collective13CollectiveMmaINS1_35MainloopSm100TmaUmmaWarpSpecializedILi3ELi2ELi4ENS5_IJNS4_1CILi1EEENSA_ILi2EEESB_EEEEENS5_IJNSA_ILi128EEENSA_ILi64EEESF_EEENS_12float_e5m2_tENS5_IJlSB_lEEESI_SJ_NS4_8TiledMMAINS4_8MMA_AtomIJNS4_10MMA_TraitsINS4_19SM100_MMA_F8F6F4_SSEJSI_SI_fSF_SG_NS4_17integral_constantINS4_4UMMA5MajorELSQ_0EEESR_NSO_INSP_7ScaleInELSS_0EEEST_EEEEEENS4_6LayoutINS5_IJSB_SB_SB_EEENS5_IJNSA_ILi0EEESY_SY_EEEEENS5_IJNS4_10UnderscoreES11_S11_EEEEENS4_23SM90_TMA_LOAD_MULTICASTENS4_14ComposedLayoutINS4_7SwizzleILi3ELi4ELi3EEENS4_18smem_ptr_flag_bitsILi8EEENSW_INS5_IJNSA_ILi8EEESF_EEENS5_IJSF_SB_EEEEEEEvNS4_8identityENS4_13SM90_TMA_LOADES1E_vS1F_EENS_8epilogue10collective18CollectiveEpilogueINS1I_23Sm100TmaWarpSpecializedILi1ELi1ELi64ELb0ELb0EEEJSH_NS5_IJNSW_ISF_SB_EENSW_ISG_SB_EEEEESI_SJ_SI_SJ_NS1I_6fusion15FusionCallbacksIS1M_NS1Q_17LinearCombinationISI_fSI_fLNS_15FloatRoundStyleE2EEESH_S1P_JEEENS4_5SM1004TMEM4LOAD26SM100_TMEM_LOAD_32dp32b64xES1G_NS15_INS16_ILi2ELi4ELi3EEES19_NSW_INS5_IJS1A_SG_EEENS5_IJSG_SB_EEEEEEENS4_39AutoVectorizingCopyWithAssumedAlignmentILi128EEENS4_14SM90_TMA_STOREES24_S26_S26_EEEvvEEEEvNT_6ParamsE:
	.zero		2944


//--------------------- SYMBOLS --------------------------

	.type		.nv.reservedSmem.offset0,@object
	.size		.nv.reservedSmem.offset0,0x4
	.type		.nv.reservedSmem.cap,@object
	.size		.nv.reservedSmem.cap,0x4
	.type		__assertfail,@function
